//
// Generated by NVIDIA NVVM Compiler
//
// Compiler Build ID: CL-36424714
// Cuda compilation tools, release 13.0, V13.0.88
// Based on NVVM 20.0.0
//

.version 9.0
.target sm_100
.address_size 64

	// .globl	_Z4calcPdPj
.func  (.param .align 16 .b8 func_retval0[16]) __internal_trig_reduction_slowpathd
(
	.param .b64 __internal_trig_reduction_slowpathd_param_0
)
;
// _ZZ4calcPdPjE1X has been demoted
// _ZZ4calcPdPjE1F has been demoted
// _ZZ4calcPdPjE14solution_found has been demoted
.global .align 8 .b8 __cudart_i2opi_d[144] = {8, 93, 141, 31, 177, 95, 251, 107, 234, 146, 82, 138, 247, 57, 7, 61, 123, 241, 229, 235, 199, 186, 39, 117, 45, 234, 95, 158, 102, 63, 70, 79, 183, 9, 203, 39, 207, 126, 54, 109, 31, 109, 10, 90, 139, 17, 47, 239, 15, 152, 5, 222, 255, 151, 248, 31, 59, 40, 249, 189, 139, 95, 132, 156, 244, 57, 83, 131, 57, 214, 145, 57, 65, 126, 95, 180, 38, 112, 156, 233, 132, 68, 187, 46, 245, 53, 130, 232, 62, 167, 41, 177, 28, 235, 29, 254, 28, 146, 209, 9, 234, 46, 73, 6, 224, 210, 77, 66, 58, 110, 36, 183, 97, 197, 187, 222, 171, 99, 81, 254, 65, 144, 67, 60, 153, 149, 98, 219, 192, 221, 52, 245, 209, 87, 39, 252, 41, 21, 68, 78, 110, 131, 249, 162};
.global .align 16 .b8 __cudart_sin_cos_coeffs[128] = {70, 210, 176, 44, 241, 229, 90, 190, 146, 227, 172, 105, 227, 29, 199, 62, 161, 98, 219, 25, 160, 1, 42, 191, 24, 8, 17, 17, 17, 17, 129, 63, 84, 85, 85, 85, 85, 85, 197, 191, 0, 0, 0, 0, 0, 0, 0, 0, 0, 0, 0, 0, 0, 0, 0, 0, 100, 129, 253, 32, 131, 255, 168, 189, 40, 133, 239, 193, 167, 238, 33, 62, 217, 230, 6, 142, 79, 126, 146, 190, 233, 188, 221, 25, 160, 1, 250, 62, 71, 93, 193, 22, 108, 193, 86, 191, 81, 85, 85, 85, 85, 85, 165, 63, 0, 0, 0, 0, 0, 0, 224, 191, 0, 0, 0, 0, 0, 0, 240, 63};

.visible .entry _Z4calcPdPj(
	.param .u64 .ptr .align 1 _Z4calcPdPj_param_0,
	.param .u64 .ptr .align 1 _Z4calcPdPj_param_1
)
{
	.reg .pred 	%p<26>;
	.reg .b16 	%rs<4>;
	.reg .b32 	%r<61>;
	.reg .b64 	%rd<32>;
	.reg .b64 	%fd<192>;
	// demoted variable
	.shared .align 8 .b8 _ZZ4calcPdPjE1X[40];
	// demoted variable
	.shared .align 8 .b8 _ZZ4calcPdPjE1F[40];
	// demoted variable
	.shared .align 1 .u8 _ZZ4calcPdPjE14solution_found;
	ld.param.u64 	%rd3, [_Z4calcPdPj_param_0];
	ld.param.u64 	%rd4, [_Z4calcPdPj_param_1];
	cvta.to.global.u64 	%rd1, %rd3;
	cvta.to.global.u64 	%rd2, %rd4;
	mov.b16 	%rs1, 0;
	st.shared.u8 	[_ZZ4calcPdPjE14solution_found], %rs1;
	mov.u32 	%r1, %tid.x;
	shl.b32 	%r20, %r1, 3;
	mov.u32 	%r21, _ZZ4calcPdPjE1X;
	add.s32 	%r2, %r21, %r20;
	mov.b64 	%rd5, 0;
	st.shared.u64 	[%r2], %rd5;
	mov.u32 	%r22, _ZZ4calcPdPjE1F;
	add.s32 	%r3, %r22, %r20;
	st.shared.u64 	[%r3], %rd5;
	mov.u64 	%rd20, __cudart_sin_cos_coeffs;
$L__BB0_1:
	ld.shared.f64 	%fd33, [%r2];
	ld.shared.f64 	%fd34, [%r3];
	fma.rn.f64 	%fd35, %fd34, 0dBFB999999999999A, %fd33;
	st.shared.f64 	[%r2], %fd35;
	bar.sync 	0;
	setp.gt.s32 	%p1, %r1, 1;
	@%p1 bra 	$L__BB0_6;
	setp.eq.s32 	%p5, %r1, 0;
	@%p5 bra 	$L__BB0_11;
	setp.eq.s32 	%p6, %r1, 1;
	@%p6 bra 	$L__BB0_4;
	bra.uni 	$L__BB0_30;
$L__BB0_4:
	ld.shared.f64 	%fd10, [_ZZ4calcPdPjE1X+8];
	ld.shared.f64 	%fd11, [_ZZ4calcPdPjE1X+16];
	ld.shared.f64 	%fd104, [_ZZ4calcPdPjE1X+32];
	add.f64 	%fd12, %fd104, 0d4012D97C7F3321D2;
	abs.f64 	%fd13, %fd12;
	setp.neu.f64 	%p15, %fd13, 0d7FF0000000000000;
	@%p15 bra 	$L__BB0_17;
	mov.f64 	%fd110, 0d0000000000000000;
	mul.rn.f64 	%fd189, %fd12, %fd110;
	mov.b32 	%r58, 1;
	bra.uni 	$L__BB0_20;
$L__BB0_6:
	setp.eq.s32 	%p2, %r1, 2;
	@%p2 bra 	$L__BB0_21;
	setp.eq.s32 	%p3, %r1, 3;
	@%p3 bra 	$L__BB0_26;
	setp.eq.s32 	%p4, %r1, 4;
	@%p4 bra 	$L__BB0_9;
	bra.uni 	$L__BB0_30;
$L__BB0_9:
	ld.shared.f64 	%fd26, [_ZZ4calcPdPjE1X+16];
	ld.shared.f64 	%fd36, [_ZZ4calcPdPjE1X+32];
	add.f64 	%fd27, %fd36, 0d4012D97C7F3321D2;
	abs.f64 	%fd28, %fd27;
	setp.neu.f64 	%p7, %fd28, 0d7FF0000000000000;
	@%p7 bra 	$L__BB0_27;
	mov.f64 	%fd42, 0d0000000000000000;
	mul.rn.f64 	%fd191, %fd27, %fd42;
	mov.b32 	%r60, 0;
	bra.uni 	$L__BB0_29;
$L__BB0_11:
	ld.shared.f64 	%fd1, [_ZZ4calcPdPjE1X];
	ld.shared.f64 	%fd2, [_ZZ4calcPdPjE1X+16];
	ld.shared.f64 	%fd133, [_ZZ4calcPdPjE1X+24];
	mov.f64 	%fd134, 0d4012D97C7F3321D2;
	sub.f64 	%fd3, %fd134, %fd133;
	abs.f64 	%fd4, %fd3;
	setp.neu.f64 	%p19, %fd4, 0d7FF0000000000000;
	@%p19 bra 	$L__BB0_13;
	mov.f64 	%fd140, 0d0000000000000000;
	mul.rn.f64 	%fd187, %fd3, %fd140;
	mov.b32 	%r56, 1;
	bra.uni 	$L__BB0_16;
$L__BB0_13:
	mul.f64 	%fd135, %fd3, 0d3FE45F306DC9C883;
	cvt.rni.s32.f64 	%r55, %fd135;
	cvt.rn.f64.s32 	%fd136, %r55;
	fma.rn.f64 	%fd137, %fd136, 0dBFF921FB54442D18, %fd3;
	fma.rn.f64 	%fd138, %fd136, 0dBC91A62633145C00, %fd137;
	fma.rn.f64 	%fd187, %fd136, 0dB97B839A252049C0, %fd138;
	setp.ltu.f64 	%p20, %fd4, 0d41E0000000000000;
	@%p20 bra 	$L__BB0_15;
	{ // callseq 3, 0
	.param .b64 param0;
	st.param.f64 	[param0], %fd3;
	.param .align 16 .b8 retval0[16];
	call.uni (retval0), 
	__internal_trig_reduction_slowpathd, 
	(
	param0
	);
	ld.param.f64 	%fd187, [retval0];
	ld.param.b32 	%r55, [retval0+8];
	} // callseq 3
$L__BB0_15:
	add.s32 	%r56, %r55, 1;
$L__BB0_16:
	shl.b32 	%r40, %r56, 6;
	cvt.u64.u32 	%rd18, %r40;
	and.b64  	%rd19, %rd18, 64;
	add.s64 	%rd21, %rd20, %rd19;
	mul.rn.f64 	%fd141, %fd187, %fd187;
	and.b32  	%r41, %r56, 1;
	setp.eq.b32 	%p21, %r41, 1;
	selp.f64 	%fd142, 0dBDA8FF8320FD8164, 0d3DE5DB65F9785EBA, %p21;
	ld.global.nc.v2.f64 	{%fd143, %fd144}, [%rd21];
	fma.rn.f64 	%fd145, %fd142, %fd141, %fd143;
	fma.rn.f64 	%fd146, %fd145, %fd141, %fd144;
	ld.global.nc.v2.f64 	{%fd147, %fd148}, [%rd21+16];
	fma.rn.f64 	%fd149, %fd146, %fd141, %fd147;
	fma.rn.f64 	%fd150, %fd149, %fd141, %fd148;
	ld.global.nc.v2.f64 	{%fd151, %fd152}, [%rd21+32];
	fma.rn.f64 	%fd153, %fd150, %fd141, %fd151;
	fma.rn.f64 	%fd154, %fd153, %fd141, %fd152;
	fma.rn.f64 	%fd155, %fd154, %fd187, %fd187;
	fma.rn.f64 	%fd156, %fd154, %fd141, 0d3FF0000000000000;
	selp.f64 	%fd157, %fd156, %fd155, %p21;
	and.b32  	%r42, %r56, 2;
	setp.eq.s32 	%p22, %r42, 0;
	mov.f64 	%fd158, 0d0000000000000000;
	sub.f64 	%fd159, %fd158, %fd157;
	selp.f64 	%fd160, %fd157, %fd159, %p22;
	fma.rn.f64 	%fd161, %fd2, %fd160, %fd1;
	add.f64 	%fd162, %fd161, 0d3FD6978D4FDF3B64;
	st.shared.f64 	[_ZZ4calcPdPjE1F], %fd162;
	bra.uni 	$L__BB0_30;
$L__BB0_17:
	mul.f64 	%fd105, %fd12, 0d3FE45F306DC9C883;
	cvt.rni.s32.f64 	%r57, %fd105;
	cvt.rn.f64.s32 	%fd106, %r57;
	fma.rn.f64 	%fd107, %fd106, 0dBFF921FB54442D18, %fd12;
	fma.rn.f64 	%fd108, %fd106, 0dBC91A62633145C00, %fd107;
	fma.rn.f64 	%fd189, %fd106, 0dB97B839A252049C0, %fd108;
	setp.ltu.f64 	%p16, %fd13, 0d41E0000000000000;
	@%p16 bra 	$L__BB0_19;
	{ // callseq 2, 0
	.param .b64 param0;
	st.param.f64 	[param0], %fd12;
	.param .align 16 .b8 retval0[16];
	call.uni (retval0), 
	__internal_trig_reduction_slowpathd, 
	(
	param0
	);
	ld.param.f64 	%fd189, [retval0];
	ld.param.b32 	%r57, [retval0+8];
	} // callseq 2
$L__BB0_19:
	add.s32 	%r58, %r57, 1;
$L__BB0_20:
	shl.b32 	%r35, %r58, 6;
	cvt.u64.u32 	%rd14, %r35;
	and.b64  	%rd15, %rd14, 64;
	add.s64 	%rd17, %rd20, %rd15;
	mul.rn.f64 	%fd111, %fd189, %fd189;
	and.b32  	%r36, %r58, 1;
	setp.eq.b32 	%p17, %r36, 1;
	selp.f64 	%fd112, 0dBDA8FF8320FD8164, 0d3DE5DB65F9785EBA, %p17;
	ld.global.nc.v2.f64 	{%fd113, %fd114}, [%rd17];
	fma.rn.f64 	%fd115, %fd112, %fd111, %fd113;
	fma.rn.f64 	%fd116, %fd115, %fd111, %fd114;
	ld.global.nc.v2.f64 	{%fd117, %fd118}, [%rd17+16];
	fma.rn.f64 	%fd119, %fd116, %fd111, %fd117;
	fma.rn.f64 	%fd120, %fd119, %fd111, %fd118;
	ld.global.nc.v2.f64 	{%fd121, %fd122}, [%rd17+32];
	fma.rn.f64 	%fd123, %fd120, %fd111, %fd121;
	fma.rn.f64 	%fd124, %fd123, %fd111, %fd122;
	fma.rn.f64 	%fd125, %fd124, %fd189, %fd189;
	fma.rn.f64 	%fd126, %fd124, %fd111, 0d3FF0000000000000;
	selp.f64 	%fd127, %fd126, %fd125, %p17;
	and.b32  	%r37, %r58, 2;
	setp.eq.s32 	%p18, %r37, 0;
	mov.f64 	%fd128, 0d0000000000000000;
	sub.f64 	%fd129, %fd128, %fd127;
	selp.f64 	%fd130, %fd127, %fd129, %p18;
	fma.rn.f64 	%fd131, %fd11, %fd130, %fd10;
	add.f64 	%fd132, %fd131, 0dBFD6978D4FDF3B64;
	st.shared.f64 	[_ZZ4calcPdPjE1F+8], %fd132;
	bra.uni 	$L__BB0_30;
$L__BB0_21:
	ld.shared.f64 	%fd19, [_ZZ4calcPdPjE1X+16];
	ld.shared.f64 	%fd74, [_ZZ4calcPdPjE1X+24];
	mov.f64 	%fd75, 0d4012D97C7F3321D2;
	sub.f64 	%fd20, %fd75, %fd74;
	abs.f64 	%fd21, %fd20;
	setp.neu.f64 	%p11, %fd21, 0d7FF0000000000000;
	@%p11 bra 	$L__BB0_23;
	mov.f64 	%fd81, 0d0000000000000000;
	mul.rn.f64 	%fd190, %fd20, %fd81;
	mov.b32 	%r59, 0;
	bra.uni 	$L__BB0_25;
$L__BB0_23:
	mul.f64 	%fd76, %fd20, 0d3FE45F306DC9C883;
	cvt.rni.s32.f64 	%r59, %fd76;
	cvt.rn.f64.s32 	%fd77, %r59;
	fma.rn.f64 	%fd78, %fd77, 0dBFF921FB54442D18, %fd20;
	fma.rn.f64 	%fd79, %fd77, 0dBC91A62633145C00, %fd78;
	fma.rn.f64 	%fd190, %fd77, 0dB97B839A252049C0, %fd79;
	setp.ltu.f64 	%p12, %fd21, 0d41E0000000000000;
	@%p12 bra 	$L__BB0_25;
	{ // callseq 1, 0
	.param .b64 param0;
	st.param.f64 	[param0], %fd20;
	.param .align 16 .b8 retval0[16];
	call.uni (retval0), 
	__internal_trig_reduction_slowpathd, 
	(
	param0
	);
	ld.param.f64 	%fd190, [retval0];
	ld.param.b32 	%r59, [retval0+8];
	} // callseq 1
$L__BB0_25:
	shl.b32 	%r30, %r59, 6;
	cvt.u64.u32 	%rd10, %r30;
	and.b64  	%rd11, %rd10, 64;
	add.s64 	%rd13, %rd20, %rd11;
	mul.rn.f64 	%fd82, %fd190, %fd190;
	and.b32  	%r31, %r59, 1;
	setp.eq.b32 	%p13, %r31, 1;
	selp.f64 	%fd83, 0dBDA8FF8320FD8164, 0d3DE5DB65F9785EBA, %p13;
	ld.global.nc.v2.f64 	{%fd84, %fd85}, [%rd13];
	fma.rn.f64 	%fd86, %fd83, %fd82, %fd84;
	fma.rn.f64 	%fd87, %fd86, %fd82, %fd85;
	ld.global.nc.v2.f64 	{%fd88, %fd89}, [%rd13+16];
	fma.rn.f64 	%fd90, %fd87, %fd82, %fd88;
	fma.rn.f64 	%fd91, %fd90, %fd82, %fd89;
	ld.global.nc.v2.f64 	{%fd92, %fd93}, [%rd13+32];
	fma.rn.f64 	%fd94, %fd91, %fd82, %fd92;
	fma.rn.f64 	%fd95, %fd94, %fd82, %fd93;
	fma.rn.f64 	%fd96, %fd95, %fd190, %fd190;
	fma.rn.f64 	%fd97, %fd95, %fd82, 0d3FF0000000000000;
	selp.f64 	%fd98, %fd97, %fd96, %p13;
	and.b32  	%r32, %r59, 2;
	setp.eq.s32 	%p14, %r32, 0;
	mov.f64 	%fd99, 0d0000000000000000;
	sub.f64 	%fd100, %fd99, %fd98;
	selp.f64 	%fd101, %fd98, %fd100, %p14;
	fma.rn.f64 	%fd102, %fd19, %fd101, %fd19;
	add.f64 	%fd103, %fd102, 0dBFD3333333333333;
	st.shared.f64 	[_ZZ4calcPdPjE1F+16], %fd103;
	bra.uni 	$L__BB0_30;
$L__BB0_26:
	ld.shared.f64 	%fd65, [_ZZ4calcPdPjE1X+24];
	ld.shared.f64 	%fd66, [_ZZ4calcPdPjE1X+32];
	add.f64 	%fd67, %fd65, %fd66;
	ld.shared.f64 	%fd68, [_ZZ4calcPdPjE1X+16];
	ld.shared.f64 	%fd69, [_ZZ4calcPdPjE1X+8];
	ld.shared.f64 	%fd70, [_ZZ4calcPdPjE1X];
	sub.f64 	%fd71, %fd69, %fd70;
	fma.rn.f64 	%fd72, %fd67, %fd68, %fd71;
	add.f64 	%fd73, %fd72, 0dBFF2D97C7F3321D2;
	st.shared.f64 	[_ZZ4calcPdPjE1F+24], %fd73;
	bra.uni 	$L__BB0_30;
$L__BB0_27:
	mul.f64 	%fd37, %fd27, 0d3FE45F306DC9C883;
	cvt.rni.s32.f64 	%r60, %fd37;
	cvt.rn.f64.s32 	%fd38, %r60;
	fma.rn.f64 	%fd39, %fd38, 0dBFF921FB54442D18, %fd27;
	fma.rn.f64 	%fd40, %fd38, 0dBC91A62633145C00, %fd39;
	fma.rn.f64 	%fd191, %fd38, 0dB97B839A252049C0, %fd40;
	setp.ltu.f64 	%p8, %fd28, 0d41E0000000000000;
	@%p8 bra 	$L__BB0_29;
	{ // callseq 0, 0
	.param .b64 param0;
	st.param.f64 	[param0], %fd27;
	.param .align 16 .b8 retval0[16];
	call.uni (retval0), 
	__internal_trig_reduction_slowpathd, 
	(
	param0
	);
	ld.param.f64 	%fd191, [retval0];
	ld.param.b32 	%r60, [retval0+8];
	} // callseq 0
$L__BB0_29:
	shl.b32 	%r25, %r60, 6;
	cvt.u64.u32 	%rd6, %r25;
	and.b64  	%rd7, %rd6, 64;
	add.s64 	%rd9, %rd20, %rd7;
	mul.rn.f64 	%fd43, %fd191, %fd191;
	and.b32  	%r26, %r60, 1;
	setp.eq.b32 	%p9, %r26, 1;
	selp.f64 	%fd44, 0dBDA8FF8320FD8164, 0d3DE5DB65F9785EBA, %p9;
	ld.global.nc.v2.f64 	{%fd45, %fd46}, [%rd9];
	fma.rn.f64 	%fd47, %fd44, %fd43, %fd45;
	fma.rn.f64 	%fd48, %fd47, %fd43, %fd46;
	ld.global.nc.v2.f64 	{%fd49, %fd50}, [%rd9+16];
	fma.rn.f64 	%fd51, %fd48, %fd43, %fd49;
	fma.rn.f64 	%fd52, %fd51, %fd43, %fd50;
	ld.global.nc.v2.f64 	{%fd53, %fd54}, [%rd9+32];
	fma.rn.f64 	%fd55, %fd52, %fd43, %fd53;
	fma.rn.f64 	%fd56, %fd55, %fd43, %fd54;
	fma.rn.f64 	%fd57, %fd56, %fd191, %fd191;
	fma.rn.f64 	%fd58, %fd56, %fd43, 0d3FF0000000000000;
	selp.f64 	%fd59, %fd58, %fd57, %p9;
	and.b32  	%r27, %r60, 2;
	setp.eq.s32 	%p10, %r27, 0;
	mov.f64 	%fd60, 0d0000000000000000;
	sub.f64 	%fd61, %fd60, %fd59;
	selp.f64 	%fd62, %fd59, %fd61, %p10;
	fma.rn.f64 	%fd63, %fd26, %fd62, %fd26;
	add.f64 	%fd64, %fd63, 0dBFD3333333333333;
	st.shared.f64 	[_ZZ4calcPdPjE1F+32], %fd64;
$L__BB0_30:
	setp.ne.s32 	%p23, %r1, 0;
	bar.sync 	0;
	@%p23 bra 	$L__BB0_32;
	ld.shared.f64 	%fd163, [_ZZ4calcPdPjE1X];
	ld.global.u32 	%r43, [%rd2];
	mul.lo.s32 	%r44, %r43, 5;
	mul.wide.u32 	%rd22, %r44, 8;
	add.s64 	%rd23, %rd1, %rd22;
	st.global.f64 	[%rd23], %fd163;
	ld.shared.f64 	%fd164, [_ZZ4calcPdPjE1X+8];
	ld.global.u32 	%r45, [%rd2];
	mad.lo.s32 	%r46, %r45, 5, 1;
	mul.wide.u32 	%rd24, %r46, 8;
	add.s64 	%rd25, %rd1, %rd24;
	st.global.f64 	[%rd25], %fd164;
	ld.shared.f64 	%fd165, [_ZZ4calcPdPjE1X+16];
	ld.global.u32 	%r47, [%rd2];
	mad.lo.s32 	%r48, %r47, 5, 2;
	mul.wide.u32 	%rd26, %r48, 8;
	add.s64 	%rd27, %rd1, %rd26;
	st.global.f64 	[%rd27], %fd165;
	ld.shared.f64 	%fd166, [_ZZ4calcPdPjE1X+24];
	ld.global.u32 	%r49, [%rd2];
	mad.lo.s32 	%r50, %r49, 5, 3;
	mul.wide.u32 	%rd28, %r50, 8;
	add.s64 	%rd29, %rd1, %rd28;
	st.global.f64 	[%rd29], %fd166;
	ld.shared.f64 	%fd167, [_ZZ4calcPdPjE1X+32];
	ld.global.u32 	%r51, [%rd2];
	mad.lo.s32 	%r52, %r51, 5, 4;
	mul.wide.u32 	%rd30, %r52, 8;
	add.s64 	%rd31, %rd1, %rd30;
	st.global.f64 	[%rd31], %fd167;
	ld.shared.f64 	%fd168, [_ZZ4calcPdPjE1F];
	abs.f64 	%fd169, %fd168;
	ld.shared.f64 	%fd170, [_ZZ4calcPdPjE1F+8];
	abs.f64 	%fd171, %fd170;
	max.f64 	%fd173, %fd169, %fd171;
	ld.shared.f64 	%fd174, [_ZZ4calcPdPjE1F+16];
	abs.f64 	%fd175, %fd174;
	max.f64 	%fd177, %fd173, %fd175;
	ld.shared.f64 	%fd178, [_ZZ4calcPdPjE1F+24];
	abs.f64 	%fd179, %fd178;
	max.f64 	%fd181, %fd177, %fd179;
	ld.shared.f64 	%fd182, [_ZZ4calcPdPjE1F+32];
	abs.f64 	%fd183, %fd182;
	max.f64 	%fd185, %fd181, %fd183;
	setp.leu.f64 	%p24, %fd185, 0d3DDB7CDFD9D7BDBB;
	selp.u16 	%rs2, 1, 0, %p24;
	st.shared.u8 	[_ZZ4calcPdPjE14solution_found], %rs2;
$L__BB0_32:
	bar.sync 	0;
	ld.global.u32 	%r53, [%rd2];
	add.s32 	%r54, %r53, 1;
	st.global.u32 	[%rd2], %r54;
	bar.sync 	0;
	ld.shared.u8 	%rs3, [_ZZ4calcPdPjE14solution_found];
	setp.eq.s16 	%p25, %rs3, 0;
	@%p25 bra 	$L__BB0_1;
	ret;

}
.func  (.param .align 16 .b8 func_retval0[16]) __internal_trig_reduction_slowpathd(
	.param .b64 __internal_trig_reduction_slowpathd_param_0
)
{
	.local .align 8 .b8 	__local_depot1[40];
	.reg .b64 	%SP;
	.reg .b64 	%SPL;
	.reg .pred 	%p<10>;
	.reg .b32 	%r<47>;
	.reg .b64 	%rd<74>;
	.reg .b64 	%fd<5>;

	mov.u64 	%SPL, __local_depot1;
	ld.param.f64 	%fd4, [__internal_trig_reduction_slowpathd_param_0];
	add.u64 	%rd1, %SPL, 0;
	{
	.reg .b32 %temp; 
	mov.b64 	{%temp, %r1}, %fd4;
	}
	shr.u32 	%r2, %r1, 20;
	and.b32  	%r3, %r2, 2047;
	setp.eq.s32 	%p1, %r3, 2047;
	mov.b32 	%r46, 0;
	@%p1 bra 	$L__BB1_9;
	add.s32 	%r20, %r3, -1024;
	mov.b64 	%rd20, %fd4;
	shl.b64 	%rd2, %rd20, 11;
	shr.u32 	%r4, %r20, 6;
	sub.s32 	%r45, 15, %r4;
	sub.s32 	%r21, 19, %r4;
	setp.lt.u32 	%p2, %r20, 128;
	selp.b32 	%r6, 18, %r21, %p2;
	setp.ge.s32 	%p3, %r45, %r6;
	mov.b64 	%rd70, 0;
	@%p3 bra 	$L__BB1_4;
	add.s32 	%r23, %r6, %r4;
	neg.s32 	%r43, %r23;
	or.b64  	%rd3, %rd2, -9223372036854775808;
	mov.b64 	%rd70, 0;
	mov.b32 	%r42, 0;
	mov.u64 	%rd25, __cudart_i2opi_d;
	mov.u32 	%r44, %r45;
$L__BB1_3:
	.pragma "nounroll";
	mul.wide.s32 	%rd22, %r42, 8;
	add.s64 	%rd23, %rd1, %rd22;
	mul.wide.s32 	%rd24, %r44, 8;
	add.s64 	%rd26, %rd25, %rd24;
	ld.global.nc.u64 	%rd27, [%rd26];
	{
	.reg .u32 %r0, %r1, %r2, %r3, %alo, %ahi, %blo, %bhi, %clo, %chi;
	mov.b64 	{%alo,%ahi}, %rd27;
	mov.b64 	{%blo,%bhi}, %rd3;
	mov.b64 	{%clo,%chi}, %rd70;
	mad.lo.cc.u32 	%r0, %alo, %blo, %clo;
	madc.hi.cc.u32 	%r1, %alo, %blo, %chi;
	madc.hi.u32 	%r2, %alo, %bhi, 0;
	mad.lo.cc.u32 	%r1, %alo, %bhi, %r1;
	madc.hi.cc.u32 	%r2, %ahi, %blo, %r2;
	madc.hi.u32 	%r3, %ahi, %bhi, 0;
	mad.lo.cc.u32 	%r1, %ahi, %blo, %r1;
	madc.lo.cc.u32 	%r2, %ahi, %bhi, %r2;
	addc.u32 	%r3, %r3, 0;
	mov.b64 	%rd28, {%r0,%r1};
	mov.b64 	%rd70, {%r2,%r3};
	}
	st.local.u64 	[%rd23], %rd28;
	add.s32 	%r44, %r44, 1;
	add.s32 	%r43, %r43, 1;
	add.s32 	%r42, %r42, 1;
	setp.ne.s32 	%p4, %r43, -15;
	mov.u32 	%r45, %r6;
	@%p4 bra 	$L__BB1_3;
$L__BB1_4:
	cvt.s64.s32 	%rd29, %r45;
	cvt.u64.u32 	%rd30, %r4;
	add.s64 	%rd31, %rd30, %rd29;
	shl.b64 	%rd32, %rd31, 3;
	add.s64 	%rd33, %rd1, %rd32;
	st.local.u64 	[%rd33+-120], %rd70;
	and.b32  	%r15, %r2, 63;
	ld.local.u64 	%rd72, [%rd1+16];
	ld.local.u64 	%rd71, [%rd1+24];
	setp.eq.s32 	%p5, %r15, 0;
	@%p5 bra 	$L__BB1_6;
	shl.b64 	%rd34, %rd71, %r15;
	shr.u64 	%rd35, %rd72, 1;
	xor.b32  	%r24, %r15, 63;
	shr.u64 	%rd36, %rd35, %r24;
	or.b64  	%rd71, %rd34, %rd36;
	ld.local.u64 	%rd37, [%rd1+8];
	shl.b64 	%rd38, %rd72, %r15;
	shr.u64 	%rd39, %rd37, 1;
	shr.u64 	%rd40, %rd39, %r24;
	or.b64  	%rd72, %rd38, %rd40;
$L__BB1_6:
	and.b32  	%r25, %r1, -2147483648;
	shr.u64 	%rd41, %rd71, 62;
	cvt.u32.u64 	%r26, %rd41;
	mov.b64 	{%r27, %r28}, %rd71;
	mov.b64 	{%r29, %r30}, %rd72;
	shf.l.wrap.b32 	%r31, %r30, %r27, 2;
	shf.l.wrap.b32 	%r32, %r27, %r28, 2;
	mov.b64 	%rd42, {%r31, %r32};
	shl.b64 	%rd43, %rd72, 2;
	shr.u64 	%rd44, %rd42, 63;
	cvt.u32.u64 	%r33, %rd44;
	add.s32 	%r34, %r33, %r26;
	setp.eq.s32 	%p6, %r25, 0;
	neg.s32 	%r35, %r34;
	selp.b32 	%r46, %r34, %r35, %p6;
	setp.gt.s64 	%p7, %rd42, -1;
	mov.b64 	%rd45, 0;
	{
	.reg .u32 %r0, %r1, %r2, %r3, %a0, %a1, %a2, %a3, %b0, %b1, %b2, %b3;
	mov.b64 	{%a0,%a1}, %rd45;
	mov.b64 	{%a2,%a3}, %rd45;
	mov.b64 	{%b0,%b1}, %rd43;
	mov.b64 	{%b2,%b3}, %rd42;
	sub.cc.u32 	%r0, %a0, %b0;
	subc.cc.u32 	%r1, %a1, %b1;
	subc.cc.u32 	%r2, %a2, %b2;
	subc.u32 	%r3, %a3, %b3;
	mov.b64 	%rd46, {%r0,%r1};
	mov.b64 	%rd47, {%r2,%r3};
	}
	xor.b32  	%r36, %r25, -2147483648;
	selp.b64 	%rd73, %rd42, %rd47, %p7;
	selp.b64 	%rd14, %rd43, %rd46, %p7;
	selp.b32 	%r17, %r25, %r36, %p7;
	clz.b64 	%r37, %rd73;
	cvt.u64.u32 	%rd15, %r37;
	setp.eq.s32 	%p8, %r37, 0;
	@%p8 bra 	$L__BB1_8;
	cvt.u32.u64 	%r38, %rd15;
	and.b32  	%r39, %r38, 63;
	shl.b64 	%rd48, %rd73, %r39;
	shr.u64 	%rd49, %rd14, 1;
	not.b32 	%r40, %r38;
	and.b32  	%r41, %r40, 63;
	shr.u64 	%rd50, %rd49, %r41;
	or.b64  	%rd73, %rd48, %rd50;
$L__BB1_8:
	mov.b64 	%rd51, -3958705157555305931;
	{
	.reg .u32 %r0, %r1, %r2, %r3, %alo, %ahi, %blo, %bhi;
	mov.b64 	{%alo,%ahi}, %rd73;
	mov.b64 	{%blo,%bhi}, %rd51;
	mul.lo.u32 	%r0, %alo, %blo;
	mul.hi.u32 	%r1, %alo, %blo;
	mad.lo.cc.u32 	%r1, %alo, %bhi, %r1;
	madc.hi.u32 	%r2, %alo, %bhi, 0;
	mad.lo.cc.u32 	%r1, %ahi, %blo, %r1;
	madc.hi.cc.u32 	%r2, %ahi, %blo, %r2;
	madc.hi.u32 	%r3, %ahi, %bhi, 0;
	mad.lo.cc.u32 	%r2, %ahi, %bhi, %r2;
	addc.u32 	%r3, %r3, 0;
	mov.b64 	%rd52, {%r0,%r1};
	mov.b64 	%rd53, {%r2,%r3};
	}
	setp.gt.s64 	%p9, %rd53, 0;
	{
	.reg .u32 %r0, %r1, %r2, %r3, %a0, %a1, %a2, %a3, %b0, %b1, %b2, %b3;
	mov.b64 	{%a0,%a1}, %rd52;
	mov.b64 	{%a2,%a3}, %rd53;
	mov.b64 	{%b0,%b1}, %rd52;
	mov.b64 	{%b2,%b3}, %rd53;
	add.cc.u32 	%r0, %a0, %b0;
	addc.cc.u32 	%r1, %a1, %b1;
	addc.cc.u32 	%r2, %a2, %b2;
	addc.u32 	%r3, %a3, %b3;
	mov.b64 	%rd54, {%r0,%r1};
	mov.b64 	%rd55, {%r2,%r3};
	}
	selp.b64 	%rd56, %rd55, %rd53, %p9;
	selp.s64 	%rd57, -1, 0, %p9;
	sub.s64 	%rd58, %rd57, %rd15;
	cvt.u64.u32 	%rd59, %r17;
	shl.b64 	%rd60, %rd59, 32;
	add.s64 	%rd61, %rd56, 1;
	shr.u64 	%rd62, %rd61, 10;
	add.s64 	%rd63, %rd62, 1;
	shr.u64 	%rd64, %rd63, 1;
	shl.b64 	%rd65, %rd58, 52;
	add.s64 	%rd66, %rd65, %rd64;
	add.s64 	%rd67, %rd66, 4602678819172646912;
	or.b64  	%rd68, %rd67, %rd60;
	mov.b64 	%fd4, %rd68;
$L__BB1_9:
	st.param.f64 	[func_retval0], %fd4;
	st.param.b32 	[func_retval0+8], %r46;
	ret;

}


// ===== COMPILED SASS (sm_100) =====

	.target	sm_100

	.elftype	@"ET_EXEC"


//--------------------- .note.nv.tkinfo           --------------------------
	.section	.note.nv.tkinfo,"",@"SHT_NOTE"
	.sectionflags	@"SHF_NOTE_NV_TKINFO"
	.tkinfo
        /*0018*/ 	.word	0x00000002
        /*0030*/ 	.string	""
        /*0030*/ 	.string	"ptxas"
        /*0030*/ 	.string	"Cuda compilation tools, release 13.0, V13.0.88"
        /*0030*/ 	.string	"Build cuda_13.0.r13.0/compiler.36424714_0"
        /*0030*/ 	.string	"-arch sm_100 -m 64 "



//--------------------- .note.nv.cuinfo           --------------------------
	.section	.note.nv.cuinfo,"",@"SHT_NOTE"
	.sectionflags	@"SHF_NOTE_NV_CUINFO"
        /*0018*/ 	.short	0x0002
        /*001a*/ 	.short	0x0064
        /*001c*/ 	.short	0x0082
	.zero		2


//--------------------- .nv.info                  --------------------------
	.section	.nv.info,"",@"SHT_CUDA_INFO"
	.align	4


	//----- nvinfo : EIATTR_REGCOUNT
	.align		4
        /*0000*/ 	.byte	0x04, 0x2f
        /*0002*/ 	.short	(.L_3 - .L_2)
	.align		4
.L_2:
        /*0004*/ 	.word	index@(_Z4calcPdPj)
        /*0008*/ 	.word	0x00000024


	//----- nvinfo : EIATTR_FRAME_SIZE
	.align		4
.L_3:
        /*000c*/ 	.byte	0x04, 0x11
        /*000e*/ 	.short	(.L_5 - .L_4)
	.align		4
.L_4:
        /*0010*/ 	.word	index@($_Z4calcPdPj$__internal_trig_reduction_slowpathd)
        /*0014*/ 	.word	0x00000028


	//----- nvinfo : EIATTR_FRAME_SIZE
	.align		4
.L_5:
        /*0018*/ 	.byte	0x04, 0x11
        /*001a*/ 	.short	(.L_7 - .L_6)
	.align		4
.L_6:
        /*001c*/ 	.word	index@(_Z4calcPdPj)
        /*0020*/ 	.word	0x00000028


	//----- nvinfo : EIATTR_MIN_STACK_SIZE
	.align		4
.L_7:
        /*0024*/ 	.byte	0x04, 0x12
        /*0026*/ 	.short	(.L_9 - .L_8)
	.align		4
.L_8:
        /*0028*/ 	.word	index@(_Z4calcPdPj)
        /*002c*/ 	.word	0x00000028
.L_9:


//--------------------- .nv.compat                --------------------------
	.section	.nv.compat,"",@"SHT_CUDA_COMPAT_INFO"
	.align	4
        /*0000*/ 	.byte	0x02, 0x09, 0x00, 0x00, 0x02, 0x02, 0x01, 0x00, 0x02, 0x05, 0x05, 0x00, 0x03, 0x07, 0x01, 0x01
        /*0010*/ 	.byte	0x02, 0x03, 0x00, 0x00, 0x02, 0x06, 0x01, 0x00, 0x04, 0x0b, 0x08, 0x00, 0x01, 0x00, 0x00, 0x00
        /*0020*/ 	.byte	0x00, 0x00, 0x00, 0x00


//--------------------- .nv.info._Z4calcPdPj      --------------------------
	.section	.nv.info._Z4calcPdPj,"",@"SHT_CUDA_INFO"
	.sectionflags	@""
	.align	4


	//----- nvinfo : EIATTR_CUDA_API_VERSION
	.align		4
        /*0000*/ 	.byte	0x04, 0x37
        /*0002*/ 	.short	(.L_11 - .L_10)
.L_10:
        /*0004*/ 	.word	0x00000082


	//----- nvinfo : EIATTR_KPARAM_INFO
	.align		4
.L_11:
        /*0008*/ 	.byte	0x04, 0x17
        /*000a*/ 	.short	(.L_13 - .L_12)
.L_12:
        /*000c*/ 	.word	0x00000000
        /*0010*/ 	.short	0x0001
        /*0012*/ 	.short	0x0008
        /*0014*/ 	.byte	0x00, 0xf5, 0x21, 0x00


	//----- nvinfo : EIATTR_KPARAM_INFO
	.align		4
.L_13:
        /*0018*/ 	.byte	0x04, 0x17
        /*001a*/ 	.short	(.L_15 - .L_14)
.L_14:
        /*001c*/ 	.word	0x00000000
        /*0020*/ 	.short	0x0000
        /*0022*/ 	.short	0x0000
        /*0024*/ 	.byte	0x00, 0xf5, 0x21, 0x00


	//----- nvinfo : EIATTR_SPARSE_MMA_MASK
	.align		4
.L_15:
        /*0028*/ 	.byte	0x03, 0x50
        /*002a*/ 	.short	0x0000


	//----- nvinfo : EIATTR_MAXREG_COUNT
	.align		4
        /*002c*/ 	.byte	0x03, 0x1b
        /*002e*/ 	.short	0x00ff


	//----- nvinfo : EIATTR_NUM_BARRIERS
	.align		4
        /*0030*/ 	.byte	0x02, 0x4c
        /*0032*/ 	.byte	0x01
	.zero		1


	//----- nvinfo : EIATTR_MERCURY_ISA_VERSION
	.align		4
        /*0034*/ 	.byte	0x03, 0x5f
        /*0036*/ 	.short	0x0101


	//----- nvinfo : EIATTR_VRC_CTA_INIT_COUNT
	.align		4
        /*0038*/ 	.byte	0x02, 0x4a
	.zero		1
	.zero		1


	//----- nvinfo : EIATTR_EXIT_INSTR_OFFSETS
	.align		4
        /*003c*/ 	.byte	0x04, 0x1c
        /*003e*/ 	.short	(.L_17 - .L_16)


	//   ....[0]....
.L_16:
        /*0040*/ 	.word	0x00001a80


	//----- nvinfo : EIATTR_INDIRECT_BRANCH_TARGETS
	.align		4
.L_17:
        /*0044*/ 	.byte	0x04, 0x34
        /*0046*/ 	.short	(.L_19 - .L_18)


	//   ....[0]....
.L_18:
        /*0048*/ 	.word	.L_x_24@srel
        /*004c*/ 	.short	0x0
        /*004e*/ 	.short	0x0
        /*0050*/ 	.word	0x3
        /*0054*/ 	.word	.L_x_25@srel
        /*0058*/ 	.word	.L_x_26@srel
        /*005c*/ 	.word	.L_x_5@srel


	//   ....[1]....
        /*0060*/ 	.word	.L_x_28@srel
        /*0064*/ 	.short	0x0
        /*0066*/ 	.short	0x0
        /*0068*/ 	.word	0x4
        /*006c*/ 	.word	.L_x_29@srel
        /*0070*/ 	.word	.L_x_30@srel
        /*0074*/ 	.word	.L_x_31@srel
        /*0078*/ 	.word	.L_x_5@srel


	//----- nvinfo : EIATTR_CRS_STACK_SIZE
	.align		4
.L_19:
        /*007c*/ 	.byte	0x04, 0x1e
        /*007e*/ 	.short	(.L_21 - .L_20)
.L_20:
        /*0080*/ 	.word	0x00000000


	//----- nvinfo : EIATTR_CBANK_PARAM_SIZE
	.align		4
.L_21:
        /*0084*/ 	.byte	0x03, 0x19
        /*0086*/ 	.short	0x0010


	//----- nvinfo : EIATTR_PARAM_CBANK
	.align		4
        /*0088*/ 	.byte	0x04, 0x0a
        /*008a*/ 	.short	(.L_23 - .L_22)
	.align		4
.L_22:
        /*008c*/ 	.word	index@(.nv.constant0._Z4calcPdPj)
        /*0090*/ 	.short	0x0380
        /*0092*/ 	.short	0x0010


	//----- nvinfo : EIATTR_SW_WAR
	.align		4
.L_23:
        /*0094*/ 	.byte	0x04, 0x36
        /*0096*/ 	.short	(.L_25 - .L_24)
.L_24:
        /*0098*/ 	.word	0x00000008
.L_25:


//--------------------- .nv.callgraph             --------------------------
	.section	.nv.callgraph,"",@"SHT_CUDA_CALLGRAPH"
	.align	4
	.sectionentsize	8
	.align		4
        /*0000*/ 	.word	0x00000000
	.align		4
        /*0004*/ 	.word	0xffffffff
	.align		4
        /*0008*/ 	.word	0x00000000
	.align		4
        /*000c*/ 	.word	0xfffffffe
	.align		4
        /*0010*/ 	.word	0x00000000
	.align		4
        /*0014*/ 	.word	0xfffffffd
	.align		4
        /*0018*/ 	.word	0x00000000
	.align		4
        /*001c*/ 	.word	0xfffffffc


//--------------------- .nv.constant4             --------------------------
	.section	.nv.constant4,"a",@progbits
	.align	8
	.align		8
.nv.constant4:
        /*0000*/ 	.dword	__cudart_i2opi_d
	.align		8
        /*0008*/ 	.dword	__cudart_sin_cos_coeffs


//--------------------- .nv.constant2._Z4calcPdPj --------------------------
	.section	.nv.constant2._Z4calcPdPj,"a",@progbits
	.sectionflags	@""
	.align	4
.nv.constant2._Z4calcPdPj:
        /*0000*/ 	.byte	0xa0, 0x06, 0x00, 0x00, 0xf0, 0x01, 0x00, 0x00, 0x70, 0x15, 0x00, 0x00, 0x20, 0x10, 0x00, 0x00
        /*0010*/ 	.byte	0xa0, 0x14, 0x00, 0x00, 0x90, 0x0b, 0x00, 0x00, 0x70, 0x15, 0x00, 0x00


//--------------------- .text._Z4calcPdPj         --------------------------
	.section	.text._Z4calcPdPj,"ax",@progbits
	.align	128
        .global         _Z4calcPdPj
        .type           _Z4calcPdPj,@function
        .size           _Z4calcPdPj,(.L_x_33 - _Z4calcPdPj)
        .other          _Z4calcPdPj,@"STO_CUDA_ENTRY STV_DEFAULT"
_Z4calcPdPj:
.text._Z4calcPdPj:
[----:B------:R-:W0:Y:S01]  /*0000*/  LDC R1, c[0x0][0x37c] ;  /* 0x0000df00ff017b82 */ /* 0x000e220000000800 */
[----:B------:R-:W1:Y:S07]  /*0010*/  S2R R0, SR_TID.X ;  /* 0x0000000000007919 */ /* 0x000e6e0000002100 */
[----:B------:R-:W2:Y:S01]  /*0020*/  S2UR UR6, SR_CgaCtaId ;  /* 0x00000000000679c3 */ /* 0x000ea20000008800 */
[----:B------:R-:W-:Y:S01]  /*0030*/  UMOV UR4, 0x400 ;  /* 0x0000040000047882 */ /* 0x000fe20000000000 */
[----:B0-----:R-:W-:Y:S01]  /*0040*/  VIADD R1, R1, 0xffffffd8 ;  /* 0xffffffd801017836 */ /* 0x001fe20000000000 */
[----:B------:R-:W-:Y:S01]  /*0050*/  UIADD3 UR5, UPT, UPT, UR4, 0x28, URZ ;  /* 0x0000002804057890 */ /* 0x000fe2000fffe0ff */
[----:B------:R-:W0:Y:S04]  /*0060*/  LDCU.64 UR8, c[0x4][0x8] ;  /* 0x01000100ff0877ac */ /* 0x000e280008000a00 */
[----:B------:R-:W3:Y:S01]  /*0070*/  LDC.64 R20, c[0x0][0x380] ;  /* 0x0000e000ff147b82 */ /* 0x000ee20000000a00 */
[----:B--2---:R-:W-:-:S02]  /*0080*/  ULEA UR4, UR6, UR4, 0x18 ;  /* 0x0000000406047291 */ /* 0x004fc4000f8ec0ff */
[----:B------:R-:W-:Y:S01]  /*0090*/  ULEA UR5, UR6, UR5, 0x18 ;  /* 0x0000000506057291 */ /* 0x000fe2000f8ec0ff */
[----:B------:R-:W2:Y:S03]  /*00a0*/  LDCU.64 UR6, c[0x0][0x358] ;  /* 0x00006b00ff0677ac */ /* 0x000ea60008000a00 */
[C---:B-1----:R-:W-:Y:S02]  /*00b0*/  LEA R3, R0.reuse, UR4, 0x3 ;  /* 0x0000000400037c11 */ /* 0x042fe4000f8e18ff */
[----:B------:R-:W-:Y:S01]  /*00c0*/  LEA R2, R0, UR5, 0x3 ;  /* 0x0000000500027c11 */ /* 0x000fe2000f8e18ff */
[----:B------:R-:W-:Y:S04]  /*00d0*/  STS.U8 [UR4+0x50], RZ ;  /* 0x000050ffff007988 */ /* 0x000fe80008000004 */
[----:B------:R1:W-:Y:S04]  /*00e0*/  STS.64 [R3], RZ ;  /* 0x000000ff03007388 */ /* 0x0003e80000000a00 */
[----:B0-----:R1:W-:Y:S02]  /*00f0*/  STS.64 [R2], RZ ;  /* 0x000000ff02007388 */ /* 0x0013e40000000a00 */
.L_x_15:
[----:B------:R-:W-:Y:S01]  /*0100*/  LDS.64 R4, [R3] ;  /* 0x0000000003047984 */ /* 0x000fe20000000a00 */
[----:B------:R-:W-:Y:S01]  /*0110*/  ISETP.GT.AND P0, PT, R0, 0x1, PT ;  /* 0x000000010000780c */ /* 0x000fe20003f04270 */
[----:B------:R-:W-:Y:S01]  /*0120*/  UMOV UR4, 0x9999999a ;  /* 0x9999999a00047882 */ /* 0x000fe20000000000 */
[----:B------:R-:W-:Y:S01]  /*0130*/  UMOV UR5, 0x3fb99999 ;  /* 0x3fb9999900057882 */ /* 0x000fe20000000000 */
[----:B------:R-:W0:Y:S01]  /*0140*/  LDS.64 R6, [R2] ;  /* 0x0000000002067984 */ /* 0x000e220000000a00 */
[----:B------:R-:W-:Y:S01]  /*0150*/  BSSY.RECONVERGENT B0, `(.L_x_0) ;  /* 0x0000142000007945 */ /* 0x000fe20003800200 */
[----:B0-----:R-:W-:-:S07]  /*0160*/  DFMA R4, R6, -UR4, R4 ;  /* 0x8000000406047c2b */ /* 0x001fce0008000004 */
[----:B------:R0:W-:Y:S01]  /*0170*/  STS.64 [R3], R4 ;  /* 0x0000000403007388 */ /* 0x0001e20000000a00 */
[----:B------:R-:W-:Y:S06]  /*0180*/  BAR.SYNC.DEFER_BLOCKING 0x0 ;  /* 0x0000000000007b1d */ /* 0x000fec0000010000 */
[----:B------:R-:W-:Y:S05]  /*0190*/  @P0 BRA `(.L_x_1) ;  /* 0x0000000800640947 */ /* 0x000fea0003800000 */
[----:B0-----:R-:W-:-:S05]  /*01a0*/  VIMNMX.U32 R4, PT, PT, R0, 0x2, PT ;  /* 0x0000000200047848 */ /* 0x001fca0003fe0000 */
[----:B------:R-:W-:-:S04]  /*01b0*/  IMAD.SHL.U32 R6, R4, 0x4, RZ ;  /* 0x0000000404067824 */ /* 0x000fc800078e00ff */
[----:B------:R-:W0:Y:S02]  /*01c0*/  LDC R4, c[0x2][R6] ;  /* 0x0080000006047b82 */ /* 0x000e240000000800 */
[----:B0-----:R-:W-:-:S04]  /*01d0*/  SHF.R.S32.HI R5, RZ, 0x1f, R4 ;  /* 0x0000001fff057819 */ /* 0x001fc80000011404 */
.L_x_24:
[----:B--2---:R-:W-:Y:S05]  /*01e0*/  BRX R4 -0x1f0                                                       (*"BRANCH_TARGETS .L_x_25,.L_x_26,.L_x_5"*) ;  /* 0xfffffffc04847949 */ /* 0x004fea000383ffff */
.L_x_26:
[----:B------:R-:W0:Y:S01]  /*01f0*/  S2UR UR5, SR_CgaCtaId ;  /* 0x00000000000579c3 */ /* 0x000e220000008800 */
[----:B------:R-:W-:Y:S02]  /*0200*/  UMOV UR4, 0x400 ;  /* 0x0000040000047882 */ /* 0x000fe40000000000 */
[----:B0-----:R-:W-:-:S03]  /*0210*/  ULEA UR4, UR5, UR4, 0x18 ;  /* 0x0000000405047291 */ /* 0x001fc6000f8ec0ff */
[----:B------:R-:W-:-:S06]  /*0220*/  UMOV UR5, 0x4012d97c ;  /* 0x4012d97c00057882 */ /* 0x000fcc0000000000 */
[----:B------:R-:W0:Y:S04]  /*0230*/  LDS.64 R24, [UR4+0x20] ;  /* 0x00002004ff187984 */ /* 0x000e280008000a00 */
[----:B------:R-:W2:Y:S04]  /*0240*/  LDS.64 R22, [UR4+0x8] ;  /* 0x00000804ff167984 */ /* 0x000ea80008000a00 */
[----:B------:R-:W4:Y:S01]  /*0250*/  LDS.64 R16, [UR4+0x10] ;  /* 0x00001004ff107984 */ /* 0x000f220008000a00 */
[----:B------:R-:W-:Y:S02]  /*0260*/  UMOV UR4, 0x7f3321d2 ;  /* 0x7f3321d200047882 */ /* 0x000fe40000000000 */
[----:B0-----:R-:W-:-:S08]  /*0270*/  DADD R24, R24, UR4 ;  /* 0x0000000418187e29 */ /* 0x001fd00008000000 */
[----:B------:R-:W-:-:S14]  /*0280*/  DSETP.NEU.AND P0, PT, |R24|, +INF , PT ;  /* 0x7ff000001800742a */ /* 0x000fdc0003f0d200 */
[----:B------:R-:W-:Y:S01]  /*0290*/  @!P0 DMUL R26, RZ, R24 ;  /* 0x00000018ff1a8228 */ /* 0x000fe20000000000 */
[----:B------:R-:W-:Y:S01]  /*02a0*/  @!P0 IMAD.MOV.U32 R28, RZ, RZ, 0x1 ;  /* 0x00000001ff1c8424 */ /* 0x000fe200078e00ff */
[----:B--2-4-:R-:W-:Y:S09]  /*02b0*/  @!P0 BRA `(.L_x_2) ;  /* 0x0000000000648947 */ /* 0x014ff20003800000 */
[----:B------:R-:W-:Y:S01]  /*02c0*/  UMOV UR4, 0x6dc9c883 ;  /* 0x6dc9c88300047882 */ /* 0x000fe20000000000 */
[----:B------:R-:W-:Y:S01]  /*02d0*/  UMOV UR5, 0x3fe45f30 ;  /* 0x3fe45f3000057882 */ /* 0x000fe20000000000 */
[C---:B------:R-:W-:Y:S02]  /*02e0*/  DSETP.GE.AND P0, PT, |R24|.reuse, 2.14748364800000000000e+09, PT ;  /* 0x41e000001800742a */ /* 0x040fe40003f06200 */
[----:B------:R-:W-:Y:S01]  /*02f0*/  DMUL R4, R24, UR4 ;  /* 0x0000000418047c28 */ /* 0x000fe20008000000 */
[----:B------:R-:W-:Y:S01]  /*0300*/  UMOV UR4, 0x54442d18 ;  /* 0x54442d1800047882 */ /* 0x000fe20000000000 */
[----:B------:R-:W-:-:S08]  /*0310*/  UMOV UR5, 0x3ff921fb ;  /* 0x3ff921fb00057882 */ /* 0x000fd00000000000 */
[----:B------:R-:W0:Y:S08]  /*0320*/  F2I.F64 R4, R4 ;  /* 0x0000000400047311 */ /* 0x000e300000301100 */
[----:B0-----:R-:W0:Y:S02]  /*0330*/  I2F.F64 R26, R4 ;  /* 0x00000004001a7312 */ /* 0x001e240000201c00 */
[----:B0-----:R-:W-:Y:S01]  /*0340*/  DFMA R6, R26, -UR4, R24 ;  /* 0x800000041a067c2b */ /* 0x001fe20008000018 */
[----:B------:R-:W-:Y:S01]  /*0350*/  UMOV UR4, 0x33145c00 ;  /* 0x33145c0000047882 */ /* 0x000fe20000000000 */
[----:B------:R-:W-:-:S06]  /*0360*/  UMOV UR5, 0x3c91a626 ;  /* 0x3c91a62600057882 */ /* 0x000fcc0000000000 */
[----:B------:R-:W-:Y:S01]  /*0370*/  DFMA R6, R26, -UR4, R6 ;  /* 0x800000041a067c2b */ /* 0x000fe20008000006 */
[----:B------:R-:W-:Y:S01]  /*0380*/  UMOV UR4, 0x252049c0 ;  /* 0x252049c000047882 */ /* 0x000fe20000000000 */
[----:B------:R-:W-:-:S06]  /*0390*/  UMOV UR5, 0x397b839a ;  /* 0x397b839a00057882 */ /* 0x000fcc0000000000 */
[----:B------:R-:W-:Y:S01]  /*03a0*/  DFMA R26, R26, -UR4, R6 ;  /* 0x800000041a1a7c2b */ /* 0x000fe20008000006 */
[----:B------:R-:W-:Y:S10]  /*03b0*/  @!P0 BRA `(.L_x_3) ;  /* 0x0000000000208947 */ /* 0x000ff40003800000 */
[----:B------:R-:W-:Y:S01]  /*03c0*/  BSSY.RECONVERGENT B1, `(.L_x_4) ;  /* 0x0000004000017945 */ /* 0x000fe20003800200 */
[----:B------:R-:W-:Y:S01]  /*03d0*/  IMAD.MOV.U32 R8, RZ, RZ, R24 ;  /* 0x000000ffff087224 */ /* 0x000fe200078e0018 */
[----:B------:R-:W-:-:S07]  /*03e0*/  MOV R24, 0x400 ;  /* 0x0000040000187802 */ /* 0x000fce0000000f00 */
[----:B-1-3--:R-:W-:Y:S05]  /*03f0*/  CALL.REL.NOINC `($_Z4calcPdPj$__internal_trig_reduction_slowpathd) ;  /* 0x0000001400a47944 */ /* 0x00afea0003c00000 */
[----:B------:R-:W-:Y:S05]  /*0400*/  BSYNC.RECONVERGENT B1 ;  /* 0x0000000000017941 */ /* 0x000fea0003800200 */
.L_x_4:
[----:B------:R-:W-:Y:S02]  /*0410*/  IMAD.MOV.U32 R4, RZ, RZ, R6 ;  /* 0x000000ffff047224 */ /* 0x000fe400078e0006 */
[----:B------:R-:W-:Y:S02]  /*0420*/  IMAD.MOV.U32 R26, RZ, RZ, R8 ;  /* 0x000000ffff1a7224 */ /* 0x000fe400078e0008 */
[----:B------:R-:W-:-:S07]  /*0430*/  IMAD.MOV.U32 R27, RZ, RZ, R9 ;  /* 0x000000ffff1b7224 */ /* 0x000fce00078e0009 */
.L_x_3:
[----:B------:R-:W-:-:S07]  /*0440*/  VIADD R28, R4, 0x1 ;  /* 0x00000001041c7836 */ /* 0x000fce0000000000 */
.L_x_2:
[----:B------:R-:W-:-:S05]  /*0450*/  IMAD.SHL.U32 R4, R28, 0x40, RZ ;  /* 0x000000401c047824 */ /* 0x000fca00078e00ff */
[----:B------:R-:W-:-:S04]  /*0460*/  LOP3.LUT R4, R4, 0x40, RZ, 0xc0, !PT ;  /* 0x0000004004047812 */ /* 0x000fc800078ec0ff */
[----:B------:R-:W-:-:S05]  /*0470*/  IADD3 R30, P0, PT, R4, UR8, RZ ;  /* 0x00000008041e7c10 */ /* 0x000fca000ff1e0ff */
[----:B------:R-:W-:-:S05]  /*0480*/  IMAD.X R31, RZ, RZ, UR9, P0 ;  /* 0x00000009ff1f7e24 */ /* 0x000fca00080e06ff */
[----:B------:R-:W2:Y:S04]  /*0490*/  LDG.E.128.CONSTANT R4, desc[UR6][R30.64] ;  /* 0x000000061e047981 */ /* 0x000ea8000c1e9d00 */
[----:B------:R-:W4:Y:S04]  /*04a0*/  LDG.E.128.CONSTANT R8, desc[UR6][R30.64+0x10] ;  /* 0x000010061e087981 */ /* 0x000f28000c1e9d00 */
[----:B------:R-:W5:Y:S01]  /*04b0*/  LDG.E.128.CONSTANT R12, desc[UR6][R30.64+0x20] ;  /* 0x000020061e0c7981 */ /* 0x000f62000c1e9d00 */
[----:B------:R-:W-:Y:S01]  /*04c0*/  LOP3.LUT R18, R28, 0x1, RZ, 0xc0, !PT ;  /* 0x000000011c127812 */ /* 0x000fe200078ec0ff */
[----:B------:R-:W-:Y:S01]  /*04d0*/  IMAD.MOV.U32 R19, RZ, RZ, 0x3da8ff83 ;  /* 0x3da8ff83ff137424 */ /* 0x000fe200078e00ff */
[----:B------:R-:W-:Y:S01]  /*04e0*/  DMUL R24, R26, R26 ;  /* 0x0000001a1a187228 */ /* 0x000fe20000000000 */
[----:B------:R-:W0:Y:S01]  /*04f0*/  S2UR UR5, SR_CgaCtaId ;  /* 0x00000000000579c3 */ /* 0x000e220000008800 */
[----:B------:R-:W-:Y:S01]  /*0500*/  ISETP.NE.U32.AND P0, PT, R18, 0x1, PT ;  /* 0x000000011200780c */ /* 0x000fe20003f05070 */
[----:B------:R-:W-:Y:S01]  /*0510*/  IMAD.MOV.U32 R18, RZ, RZ, 0x20fd8164 ;  /* 0x20fd8164ff127424 */ /* 0x000fe200078e00ff */
[----:B------:R-:W-:Y:S01]  /*0520*/  UMOV UR4, 0x400 ;  /* 0x0000040000047882 */ /* 0x000fe20000000000 */
[----:B------:R-:W-:Y:S01]  /*0530*/  UMOV UR10, 0x4fdf3b64 ;  /* 0x4fdf3b64000a7882 */ /* 0x000fe20000000000 */
[----:B------:R-:W-:Y:S01]  /*0540*/  FSEL R19, -R19, 0.11223486810922622681, !P0 ;  /* 0x3de5db6513137808 */ /* 0x000fe20004000100 */
[----:B------:R-:W-:Y:S01]  /*0550*/  UMOV UR11, 0x3fd6978d ;  /* 0x3fd6978d000b7882 */ /* 0x000fe20000000000 */
[----:B------:R-:W-:Y:S01]  /*0560*/  FSEL R18, R18, -8.06006814911005101289e+34, !P0 ;  /* 0xf9785eba12127808 */ /* 0x000fe20004000000 */
[----:B0-----:R-:W-:-:S05]  /*0570*/  ULEA UR4, UR5, UR4, 0x18 ;  /* 0x0000000405047291 */ /* 0x001fca000f8ec0ff */
[----:B--2---:R-:W-:-:S08]  /*0580*/  DFMA R4, R24, R18, R4 ;  /* 0x000000121804722b */ /* 0x004fd00000000004 */
[----:B------:R-:W-:-:S08]  /*0590*/  DFMA R4, R24, R4, R6 ;  /* 0x000000041804722b */ /* 0x000fd00000000006 */
[----:B----4-:R-:W-:-:S08]  /*05a0*/  DFMA R4, R24, R4, R8 ;  /* 0x000000041804722b */ /* 0x010fd00000000008 */
[----:B------:R-:W-:-:S08]  /*05b0*/  DFMA R4, R24, R4, R10 ;  /* 0x000000041804722b */ /* 0x000fd0000000000a */
[----:B-----5:R-:W-:-:S08]  /*05c0*/  DFMA R4, R24, R4, R12 ;  /* 0x000000041804722b */ /* 0x020fd0000000000c */
[----:B------:R-:W-:-:S08]  /*05d0*/  DFMA R4, R24, R4, R14 ;  /* 0x000000041804722b */ /* 0x000fd0000000000e */
[----:B------:R-:W-:Y:S02]  /*05e0*/  DFMA R26, R4, R26, R26 ;  /* 0x0000001a041a722b */ /* 0x000fe4000000001a */
[----:B------:R-:W-:-:S10]  /*05f0*/  DFMA R4, R24, R4, 1 ;  /* 0x3ff000001804742b */ /* 0x000fd40000000004 */
[----:B------:R-:W-:Y:S02]  /*0600*/  FSEL R6, R4, R26, !P0 ;  /* 0x0000001a04067208 */ /* 0x000fe40004000000 */
[----:B------:R-:W-:Y:S02]  /*0610*/  FSEL R7, R5, R27, !P0 ;  /* 0x0000001b05077208 */ /* 0x000fe40004000000 */
[----:B------:R-:W-:-:S04]  /*0620*/  LOP3.LUT P0, RZ, R28, 0x2, RZ, 0xc0, !PT ;  /* 0x000000021cff7812 */ /* 0x000fc8000780c0ff */
[----:B------:R-:W-:-:S10]  /*0630*/  DADD R4, RZ, -R6 ;  /* 0x00000000ff047229 */ /* 0x000fd40000000806 */
[----:B------:R-:W-:Y:S02]  /*0640*/  FSEL R4, R6, R4, !P0 ;  /* 0x0000000406047208 */ /* 0x000fe40004000000 */
[----:B------:R-:W-:-:S06]  /*0650*/  FSEL R5, R7, R5, !P0 ;  /* 0x0000000507057208 */ /* 0x000fcc0004000000 */
[----:B------:R-:W-:-:S08]  /*0660*/  DFMA R16, R16, R4, R22 ;  /* 0x000000041010722b */ /* 0x000fd00000000016 */
[----:B------:R-:W-:-:S07]  /*0670*/  DADD R16, R16, -UR10 ;  /* 0x8000000a10107e29 */ /* 0x000fce0008000000 */
[----:B------:R2:W-:Y:S01]  /*0680*/  STS.64 [UR4+0x30], R16 ;  /* 0x00003010ff007988 */ /* 0x0005e20008000a04 */
[----:B------:R-:W-:Y:S05]  /*0690*/  BRA `(.L_x_5) ;  /* 0x0000000c00b47947 */ /* 0x000fea0003800000 */
.L_x_25:
[----:B------:R-:W0:Y:S01]  /*06a0*/  S2UR UR5, SR_CgaCtaId ;  /* 0x00000000000579c3 */ /* 0x000e220000008800 */
[----:B------:R-:W-:Y:S02]  /*06b0*/  UMOV UR4, 0x400 ;  /* 0x0000040000047882 */ /* 0x000fe40000000000 */
[----:B0-----:R-:W-:-:S03]  /*06c0*/  ULEA UR4, UR5, UR4, 0x18 ;  /* 0x0000000405047291 */ /* 0x001fc6000f8ec0ff */
[----:B------:R-:W-:-:S06]  /*06d0*/  UMOV UR5, 0x4012d97c ;  /* 0x4012d97c00057882 */ /* 0x000fcc0000000000 */
[----:B------:R-:W0:Y:S04]  /*06e0*/  LDS.128 R4, [UR4+0x10] ;  /* 0x00001004ff047984 */ /* 0x000e280008000c00 */
[----:B------:R-:W2:Y:S01]  /*06f0*/  LDS.64 R22, [UR4] ;  /* 0x00000004ff167984 */ /* 0x000ea20008000a00 */
[----:B------:R-:W-:Y:S02]  /*0700*/  UMOV UR4, 0x7f3321d2 ;  /* 0x7f3321d200047882 */ /* 0x000fe40000000000 */
[----:B0-----:R-:W-:-:S08]  /*0710*/  DADD R24, -R6, UR4 ;  /* 0x0000000406187e29 */ /* 0x001fd00008000100 */
[----:B------:R-:W-:-:S14]  /*0720*/  DSETP.NEU.AND P0, PT, |R24|, +INF , PT ;  /* 0x7ff000001800742a */ /* 0x000fdc0003f0d200 */
[----:B------:R-:W-:Y:S01]  /*0730*/  @!P0 DMUL R26, RZ, R24 ;  /* 0x00000018ff1a8228 */ /* 0x000fe20000000000 */
[----:B------:R-:W-:Y:S01]  /*0740*/  @!P0 IMAD.MOV.U32 R28, RZ, RZ, 0x1 ;  /* 0x00000001ff1c8424 */ /* 0x000fe200078e00ff */
[----:B--2---:R-:W-:Y:S09]  /*0750*/  @!P0 BRA `(.L_x_6) ;  /* 0x0000000000608947 */ /* 0x004ff20003800000 */
        /* <DEDUP_REMOVED lines=21> */
.L_x_8:
[----:B------:R-:W-:Y:S02]  /*08b0*/  IMAD.MOV.U32 R26, RZ, RZ, R8 ;  /* 0x000000ffff1a7224 */ /* 0x000fe400078e0008 */
[----:B------:R-:W-:-:S07]  /*08c0*/  IMAD.MOV.U32 R27, RZ, RZ, R9 ;  /* 0x000000ffff1b7224 */ /* 0x000fce00078e0009 */
.L_x_7:
[----:B------:R-:W-:-:S07]  /*08d0*/  VIADD R28, R6, 0x1 ;  /* 0x00000001061c7836 */ /* 0x000fce0000000000 */
.L_x_6:
        /* <DEDUP_REMOVED lines=34> */
[----:B------:R-:W-:-:S07]  /*0b00*/  DADD R4, R4, UR10 ;  /* 0x0000000a04047e29 */ /* 0x000fce0008000000 */
[----:B------:R0:W-:Y:S01]  /*0b10*/  STS.64 [UR4+0x28], R4 ;  /* 0x00002804ff007988 */ /* 0x0001e20008000a04 */
[----:B------:R-:W-:Y:S05]  /*0b20*/  BRA `(.L_x_5) ;  /* 0x0000000800907947 */ /* 0x000fea0003800000 */
.L_x_1:
[----:B0-----:R-:W-:-:S05]  /*0b30*/  IMAD.MOV.U32 R5, RZ, RZ, -0x2 ;  /* 0xfffffffeff057424 */ /* 0x001fca00078e00ff */
[----:B------:R-:W-:-:S05]  /*0b40*/  VIADDMNMX.U32 R4, R0, R5, 0x3, PT ;  /* 0x0000000300047446 */ /* 0x000fca0003800005 */
[----:B------:R-:W-:-:S04]  /*0b50*/  IMAD.SHL.U32 R6, R4, 0x4, RZ ;  /* 0x0000000404067824 */ /* 0x000fc800078e00ff */
[----:B------:R-:W0:Y:S02]  /*0b60*/  LDC R4, c[0x2][R6+0xc] ;  /* 0x0080030006047b82 */ /* 0x000e240000000800 */
[----:B0-----:R-:W-:-:S04]  /*0b70*/  SHF.R.S32.HI R5, RZ, 0x1f, R4 ;  /* 0x0000001fff057819 */ /* 0x001fc80000011404 */
.L_x_28:
[----:B--2---:R-:W-:Y:S05]  /*0b80*/  BRX R4 -0xb90                                                       (*"BRANCH_TARGETS .L_x_29,.L_x_30,.L_x_31,.L_x_5"*) ;  /* 0xfffffff4041c7949 */ /* 0x004fea000383ffff */
.L_x_31:
[----:B------:R-:W0:Y:S01]  /*0b90*/  S2UR UR5, SR_CgaCtaId ;  /* 0x00000000000579c3 */ /* 0x000e220000008800 */
[----:B------:R-:W-:Y:S02]  /*0ba0*/  UMOV UR4, 0x400 ;  /* 0x0000040000047882 */ /* 0x000fe40000000000 */
[----:B0-----:R-:W-:-:S03]  /*0bb0*/  ULEA UR4, UR5, UR4, 0x18 ;  /* 0x0000000405047291 */ /* 0x001fc6000f8ec0ff */
[----:B------:R-:W-:-:S06]  /*0bc0*/  UMOV UR5, 0x4012d97c ;  /* 0x4012d97c00057882 */ /* 0x000fcc0000000000 */
[----:B------:R-:W0:Y:S04]  /*0bd0*/  LDS.64 R8, [UR4+0x20] ;  /* 0x00002004ff087984 */ /* 0x000e280008000a00 */
[----:B------:R-:W2:Y:S01]  /*0be0*/  LDS.64 R16, [UR4+0x10] ;  /* 0x00001004ff107984 */ /* 0x000ea20008000a00 */
[----:B------:R-:W-:Y:S02]  /*0bf0*/  UMOV UR4, 0x7f3321d2 ;  /* 0x7f3321d200047882 */ /* 0x000fe40000000000 */
[----:B0-----:R-:W-:-:S08]  /*0c00*/  DADD R8, R8, UR4 ;  /* 0x0000000408087e29 */ /* 0x001fd00008000000 */
[----:B------:R-:W-:-:S14]  /*0c10*/  DSETP.NEU.AND P0, PT, |R8|, +INF , PT ;  /* 0x7ff000000800742a */ /* 0x000fdc0003f0d200 */
[----:B------:R-:W-:Y:S01]  /*0c20*/  @!P0 DMUL R18, RZ, R8 ;  /* 0x00000008ff128228 */ /* 0x000fe20000000000 */
[----:B------:R-:W-:Y:S01]  /*0c30*/  @!P0 IMAD.MOV.U32 R26, RZ, RZ, RZ ;  /* 0x000000ffff1a8224 */ /* 0x000fe200078e00ff */
        /* <DEDUP_REMOVED lines=22> */
.L_x_10:
[----:B------:R-:W-:Y:S02]  /*0da0*/  IMAD.MOV.U32 R26, RZ, RZ, R6 ;  /* 0x000000ffff1a7224 */ /* 0x000fe400078e0006 */
[----:B------:R-:W-:Y:S02]  /*0db0*/  IMAD.MOV.U32 R18, RZ, RZ, R8 ;  /* 0x000000ffff127224 */ /* 0x000fe400078e0008 */
[----:B------:R-:W-:-:S07]  /*0dc0*/  IMAD.MOV.U32 R19, RZ, RZ, R9 ;  /* 0x000000ffff137224 */ /* 0x000fce00078e0009 */
.L_x_9:
        /* <DEDUP_REMOVED lines=37> */
.L_x_29:
[----:B------:R-:W0:Y:S01]  /*1020*/  S2UR UR5, SR_CgaCtaId ;  /* 0x00000000000579c3 */ /* 0x000e220000008800 */
[----:B------:R-:W-:Y:S02]  /*1030*/  UMOV UR4, 0x400 ;  /* 0x0000040000047882 */ /* 0x000fe40000000000 */
[----:B0-----:R-:W-:-:S03]  /*1040*/  ULEA UR4, UR5, UR4, 0x18 ;  /* 0x0000000405047291 */ /* 0x001fc6000f8ec0ff */
[----:B------:R-:W-:-:S06]  /*1050*/  UMOV UR5, 0x4012d97c ;  /* 0x4012d97c00057882 */ /* 0x000fcc0000000000 */
[----:B------:R-:W0:Y:S01]  /*1060*/  LDS.128 R4, [UR4+0x10] ;  /* 0x00001004ff047984 */ /* 0x000e220008000c00 */
[----:B------:R-:W-:Y:S02]  /*1070*/  UMOV UR4, 0x7f3321d2 ;  /* 0x7f3321d200047882 */ /* 0x000fe40000000000 */
[----:B0-----:R-:W-:-:S08]  /*1080*/  DADD R8, -R6, UR4 ;  /* 0x0000000406087e29 */ /* 0x001fd00008000100 */
[----:B------:R-:W-:-:S14]  /*1090*/  DSETP.NEU.AND P0, PT, |R8|, +INF , PT ;  /* 0x7ff000000800742a */ /* 0x000fdc0003f0d200 */
[----:B------:R-:W-:Y:S01]  /*10a0*/  @!P0 DMUL R6, RZ, R8 ;  /* 0x00000008ff068228 */ /* 0x000fe20000000000 */
[----:B------:R-:W-:Y:S01]  /*10b0*/  @!P0 IMAD.MOV.U32 R26, RZ, RZ, RZ ;  /* 0x000000ffff1a8224 */ /* 0x000fe200078e00ff */
[----:B------:R-:W-:Y:S09]  /*10c0*/  @!P0 BRA `(.L_x_11) ;  /* 0x0000000000608947 */ /* 0x000ff20003800000 */
        /* <DEDUP_REMOVED lines=21> */
.L_x_12:
[----:B------:R-:W-:Y:S02]  /*1220*/  IMAD.MOV.U32 R26, RZ, RZ, R6 ;  /* 0x000000ffff1a7224 */ /* 0x000fe400078e0006 */
[----:B------:R-:W-:Y:S02]  /*1230*/  IMAD.MOV.U32 R6, RZ, RZ, R8 ;  /* 0x000000ffff067224 */ /* 0x000fe400078e0008 */
[----:B------:R-:W-:-:S07]  /*1240*/  IMAD.MOV.U32 R7, RZ, RZ, R9 ;  /* 0x000000ffff077224 */ /* 0x000fce00078e0009 */
.L_x_11:
        /* <DEDUP_REMOVED lines=37> */
.L_x_30:
[----:B------:R-:W0:Y:S01]  /*14a0*/  S2UR UR5, SR_CgaCtaId ;  /* 0x00000000000579c3 */ /* 0x000e220000008800 */
[----:B------:R-:W-:Y:S01]  /*14b0*/  UMOV UR4, 0x400 ;  /* 0x0000040000047882 */ /* 0x000fe20000000000 */
[----:B------:R-:W-:Y:S01]  /*14c0*/  UMOV UR10, 0x7f3321d2 ;  /* 0x7f3321d2000a7882 */ /* 0x000fe20000000000 */
[----:B------:R-:W-:Y:S01]  /*14d0*/  UMOV UR11, 0x3ff2d97c ;  /* 0x3ff2d97c000b7882 */ /* 0x000fe20000000000 */
[----:B0-----:R-:W-:-:S09]  /*14e0*/  ULEA UR4, UR5, UR4, 0x18 ;  /* 0x0000000405047291 */ /* 0x001fd2000f8ec0ff */
[----:B------:R-:W-:Y:S04]  /*14f0*/  LDS.64 R12, [UR4+0x20] ;  /* 0x00002004ff0c7984 */ /* 0x000fe80008000a00 */
[----:B------:R-:W0:Y:S04]  /*1500*/  LDS.128 R4, [UR4+0x10] ;  /* 0x00001004ff047984 */ /* 0x000e280008000c00 */
[----:B------:R-:W2:Y:S01]  /*1510*/  LDS.128 R8, [UR4] ;  /* 0x00000004ff087984 */ /* 0x000ea20008000c00 */
[----:B0-----:R-:W-:Y:S02]  /*1520*/  DADD R6, R6, R12 ;  /* 0x0000000006067229 */ /* 0x001fe4000000000c */
[----:B--2---:R-:W-:-:S08]  /*1530*/  DADD R8, R10, -R8 ;  /* 0x000000000a087229 */ /* 0x004fd00000000808 */
[----:B------:R-:W-:-:S08]  /*1540*/  DFMA R4, R6, R4, R8 ;  /* 0x000000040604722b */ /* 0x000fd00000000008 */
[----:B------:R-:W-:-:S07]  /*1550*/  DADD R4, R4, -UR10 ;  /* 0x8000000a04047e29 */ /* 0x000fce0008000000 */
[----:B------:R4:W-:Y:S04]  /*1560*/  STS.64 [UR4+0x40], R4 ;  /* 0x00004004ff007988 */ /* 0x0009e80008000a04 */
.L_x_5:
[----:B------:R-:W-:Y:S05]  /*1570*/  BSYNC.RECONVERGENT B0 ;  /* 0x0000000000007941 */ /* 0x000fea0003800200 */
.L_x_0:
[----:B------:R-:W-:Y:S01]  /*1580*/  BAR.SYNC.DEFER_BLOCKING 0x0 ;  /* 0x0000000000007b1d */ /* 0x000fe20000010000 */
[----:B------:R-:W-:-:S05]  /*1590*/  ISETP.NE.AND P0, PT, R0, RZ, PT ;  /* 0x000000ff0000720c */ /* 0x000fca0003f05270 */
[----:B------:R-:W-:Y:S08]  /*15a0*/  BSSY.RECONVERGENT B0, `(.L_x_13) ;  /* 0x0000041000007945 */ /* 0x000ff00003800200 */
[----:B------:R-:W-:Y:S05]  /*15b0*/  @P0 BRA `(.L_x_14) ;  /* 0x0000000000fc0947 */ /* 0x000fea0003800000 */
[----:B------:R-:W5:Y:S02]  /*15c0*/  LDC.64 R24, c[0x0][0x388] ;  /* 0x0000e200ff187b82 */ /* 0x000f640000000a00 */
[----:B-----5:R-:W5:Y:S06]  /*15d0*/  LDG.E R8, desc[UR6][R24.64] ;  /* 0x0000000618087981 */ /* 0x020f6c000c1e1900 */
[----:B------:R-:W0:Y:S01]  /*15e0*/  S2UR UR5, SR_CgaCtaId ;  /* 0x00000000000579c3 */ /* 0x000e220000008800 */
[----:B------:R-:W-:Y:S02]  /*15f0*/  UMOV UR4, 0x400 ;  /* 0x0000040000047882 */ /* 0x000fe40000000000 */
[----:B0-----:R-:W-:-:S09]  /*1600*/  ULEA UR4, UR5, UR4, 0x18 ;  /* 0x0000000405047291 */ /* 0x001fd2000f8ec0ff */
[----:B----4-:R-:W0:Y:S01]  /*1610*/  LDS.128 R4, [UR4] ;  /* 0x00000004ff047984 */ /* 0x010e220008000c00 */
[----:B------:R-:W-:-:S03]  /*1620*/  IMAD.MOV.U32 R22, RZ, RZ, 0x5 ;  /* 0x00000005ff167424 */ /* 0x000fc600078e00ff */
[----:B--2---:R-:W2:Y:S01]  /*1630*/  LDS.128 R16, [UR4+0x10] ;  /* 0x00001004ff107984 */ /* 0x004ea20008000c00 */
[----:B-----5:R-:W-:-:S04]  /*1640*/  IMAD R9, R8, 0x5, RZ ;  /* 0x0000000508097824 */ /* 0x020fc800078e02ff */
[----:B---3--:R-:W-:-:S05]  /*1650*/  IMAD.WIDE.U32 R8, R9, 0x8, R20 ;  /* 0x0000000809087825 */ /* 0x008fca00078e0014 */
[----:B0-----:R0:W-:Y:S04]  /*1660*/  STG.E.64 desc[UR6][R8.64], R4 ;  /* 0x0000000408007986 */ /* 0x0011e8000c101b06 */
[----:B------:R-:W3:Y:S02]  /*1670*/  LDG.E R11, desc[UR6][R24.64] ;  /* 0x00000006180b7981 */ /* 0x000ee4000c1e1900 */
[----:B---3--:R-:W-:-:S04]  /*1680*/  IMAD R11, R11, R22, 0x1 ;  /* 0x000000010b0b7424 */ /* 0x008fc800078e0216 */
[----:B------:R-:W-:-:S05]  /*1690*/  IMAD.WIDE.U32 R10, R11, 0x8, R20 ;  /* 0x000000080b0a7825 */ /* 0x000fca00078e0014 */
[----:B------:R-:W-:Y:S04]  /*16a0*/  STG.E.64 desc[UR6][R10.64], R6 ;  /* 0x000000060a007986 */ /* 0x000fe8000c101b06 */
[----:B------:R-:W3:Y:S04]  /*16b0*/  LDG.E R13, desc[UR6][R24.64] ;  /* 0x00000006180d7981 */ /* 0x000ee8000c1e1900 */
[----:B------:R-:W4:Y:S01]  /*16c0*/  LDS.128 R8, [UR4+0x30] ;  /* 0x00003004ff087984 */ /* 0x000f220008000c00 */
[----:B---3--:R-:W-:-:S04]  /*16d0*/  IMAD R13, R13, R22, 0x2 ;  /* 0x000000020d0d7424 */ /* 0x008fc800078e0216 */
[----:B------:R-:W-:Y:S02]  /*16e0*/  IMAD.WIDE.U32 R26, R13, 0x8, R20 ;  /* 0x000000080d1a7825 */ /* 0x000fe400078e0014 */
[----:B------:R-:W-:Y:S04]  /*16f0*/  LDS.128 R12, [UR4+0x40] ;  /* 0x00004004ff0c7984 */ /* 0x000fe80008000c00 */
[----:B--2---:R4:W-:Y:S04]  /*1700*/  STG.E.64 desc[UR6][R26.64], R16 ;  /* 0x000000101a007986 */ /* 0x0049e8000c101b06 */
[----:B0-----:R-:W2:Y:S01]  /*1710*/  LDG.E R5, desc[UR6][R24.64] ;  /* 0x0000000618057981 */ /* 0x001ea2000c1e1900 */
[----:B----4-:R-:W-:-:S02]  /*1720*/  IMAD.MOV.U32 R16, RZ, RZ, R9 ;  /* 0x000000ffff107224 */ /* 0x010fc400078e0009 */
[----:B--2---:R-:W-:-:S04]  /*1730*/  IMAD R5, R5, R22, 0x3 ;  /* 0x0000000305057424 */ /* 0x004fc800078e0216 */
[----:B------:R-:W-:Y:S02]  /*1740*/  IMAD.WIDE.U32 R28, R5, 0x8, R20 ;  /* 0x00000008051c7825 */ /* 0x000fe400078e0014 */
[----:B------:R-:W0:Y:S04]  /*1750*/  LDS.128 R4, [UR4+0x20] ;  /* 0x00002004ff047984 */ /* 0x000e280008000c00 */
[----:B------:R2:W-:Y:S04]  /*1760*/  STG.E.64 desc[UR6][R28.64], R18 ;  /* 0x000000121c007986 */ /* 0x0005e8000c101b06 */
[----:B------:R-:W3:Y:S01]  /*1770*/  LDG.E R23, desc[UR6][R24.64] ;  /* 0x0000000618177981 */ /* 0x000ee2000c1e1900 */
[----:B------:R-:W-:Y:S01]  /*1780*/  UMOV UR10, 0xd9d7bdbb ;  /* 0xd9d7bdbb000a7882 */ /* 0x000fe20000000000 */
[----:B------:R-:W-:Y:S01]  /*1790*/  UMOV UR11, 0x3ddb7cdf ;  /* 0x3ddb7cdf000b7882 */ /* 0x000fe20000000000 */
[----:B0-----:R-:W-:Y:S01]  /*17a0*/  DSETP.MAX.AND P0, P1, |R8|, |R6|, PT ;  /* 0x400000060800722a */ /* 0x001fe2000390f200 */
[----:B------:R-:W-:-:S02]  /*17b0*/  IMAD.MOV.U32 R31, RZ, RZ, R7 ;  /* 0x000000ffff1f7224 */ /* 0x000fc400078e0007 */
[----:B------:R-:W-:-:S03]  /*17c0*/  IMAD.MOV.U32 R9, RZ, RZ, R11 ;  /* 0x000000ffff097224 */ /* 0x000fc600078e000b */
[----:B------:R-:W-:Y:S02]  /*17d0*/  FSEL R17, |R16|, |R31|, P0 ;  /* 0x4000001f10117208 */ /* 0x000fe40000000200 */
[----:B------:R-:W-:-:S06]  /*17e0*/  SEL R6, R8, R6, P0 ;  /* 0x0000000608067207 */ /* 0x000fcc0000000000 */
[----:B------:R-:W-:-:S05]  /*17f0*/  @P1 LOP3.LUT R17, R31, 0x80000, RZ, 0xfc, !PT ;  /* 0x000800001f111812 */ /* 0x000fca00078efcff */
[----:B------:R-:W-:-:S04]  /*1800*/  IMAD.MOV.U32 R7, RZ, RZ, R17 ;  /* 0x000000ffff077224 */ /* 0x000fc800078e0011 */
[----:B------:R-:W-:Y:S02]  /*1810*/  IMAD.MOV.U32 R8, RZ, RZ, R7 ;  /* 0x000000ffff087224 */ /* 0x000fe400078e0007 */
[----:B------:R-:W-:-:S06]  /*1820*/  DSETP.MAX.AND P0, P1, R6, |R10|, PT ;  /* 0x4000000a0600722a */ /* 0x000fcc000390f000 */
[----:B------:R-:W-:Y:S02]  /*1830*/  FSEL R17, R8, |R9|, P0 ;  /* 0x4000000908117208 */ /* 0x000fe40000000000 */
[----:B------:R-:W-:-:S06]  /*1840*/  SEL R6, R6, R10, P0 ;  /* 0x0000000a06067207 */ /* 0x000fcc0000000000 */
[----:B------:R-:W-:Y:S01]  /*1850*/  @P1 LOP3.LUT R17, R9, 0x80000, RZ, 0xfc, !PT ;  /* 0x0008000009111812 */ /* 0x000fe200078efcff */
[----:B------:R-:W-:-:S04]  /*1860*/  IMAD.MOV.U32 R9, RZ, RZ, R13 ;  /* 0x000000ffff097224 */ /* 0x000fc800078e000d */
        /* <DEDUP_REMOVED lines=12> */
[----:B------:R-:W-:-:S05]  /*1930*/  @P1 LOP3.LUT R11, R9, 0x80000, RZ, 0xfc, !PT ;  /* 0x00080000090b1812 */ /* 0x000fca00078efcff */
[----:B------:R-:W-:-:S06]  /*1940*/  IMAD.MOV.U32 R7, RZ, RZ, R11 ;  /* 0x000000ffff077224 */ /* 0x000fcc00078e000b */
[----:B------:R-:W-:-:S06]  /*1950*/  DSETP.GT.AND P0, PT, R6, UR10, PT ;  /* 0x0000000a06007e2a */ /* 0x000fcc000bf04000 */
[----:B------:R-:W-:-:S05]  /*1960*/  SEL R8, RZ, 0x1, P0 ;  /* 0x00000001ff087807 */ /* 0x000fca0000000000 */
[----:B------:R2:W-:Y:S01]  /*1970*/  STS.U8 [UR4+0x50], R8 ;  /* 0x00005008ff007988 */ /* 0x0005e20008000004 */
[----:B---3--:R-:W-:-:S04]  /*1980*/  IMAD R7, R23, R22, 0x4 ;  /* 0x0000000417077424 */ /* 0x008fc800078e0216 */
[----:B------:R-:W-:-:S05]  /*1990*/  IMAD.WIDE.U32 R6, R7, 0x8, R20 ;  /* 0x0000000807067825 */ /* 0x000fca00078e0014 */
[----:B------:R2:W-:Y:S02]  /*19a0*/  STG.E.64 desc[UR6][R6.64], R4 ;  /* 0x0000000406007986 */ /* 0x0005e4000c101b06 */
.L_x_14:
[----:B------:R-:W-:Y:S05]  /*19b0*/  BSYNC.RECONVERGENT B0 ;  /* 0x0000000000007941 */ /* 0x000fea0003800200 */
.L_x_13:
[----:B0-2-4-:R-:W0:Y:S08]  /*19c0*/  LDC.64 R4, c[0x0][0x388] ;  /* 0x0000e200ff047b82 */ /* 0x015e300000000a00 */
[----:B------:R-:W-:Y:S06]  /*19d0*/  BAR.SYNC.DEFER_BLOCKING 0x0 ;  /* 0x0000000000007b1d */ /* 0x000fec0000010000 */
[----:B0-----:R-:W2:Y:S02]  /*19e0*/  LDG.E R6, desc[UR6][R4.64] ;  /* 0x0000000604067981 */ /* 0x001ea4000c1e1900 */
[----:B------:R-:W0:Y:S01]  /*19f0*/  S2UR UR5, SR_CgaCtaId ;  /* 0x00000000000579c3 */ /* 0x000e220000008800 */
[----:B------:R-:W-:-:S02]  /*1a00*/  UMOV UR4, 0x400 ;  /* 0x0000040000047882 */ /* 0x000fc40000000000 */
[----:B0-----:R-:W-:Y:S01]  /*1a10*/  ULEA UR4, UR5, UR4, 0x18 ;  /* 0x0000000405047291 */ /* 0x001fe2000f8ec0ff */
[----:B--2---:R-:W-:-:S05]  /*1a20*/  VIADD R7, R6, 0x1 ;  /* 0x0000000106077836 */ /* 0x004fca0000000000 */
[----:B------:R-:W-:Y:S01]  /*1a30*/  STG.E desc[UR6][R4.64], R7 ;  /* 0x0000000704007986 */ /* 0x000fe2000c101906 */
[----:B------:R-:W-:Y:S06]  /*1a40*/  BAR.SYNC.DEFER_BLOCKING 0x0 ;  /* 0x0000000000007b1d */ /* 0x000fec0000010000 */
[----:B------:R-:W0:Y:S02]  /*1a50*/  LDS.U8 R6, [UR4+0x50] ;  /* 0x00005004ff067984 */ /* 0x000e240008000000 */
[----:B0-----:R-:W-:-:S13]  /*1a60*/  ISETP.NE.AND P0, PT, R6, RZ, PT ;  /* 0x000000ff0600720c */ /* 0x001fda0003f05270 */
[----:B------:R-:W-:Y:S05]  /*1a70*/  @!P0 BRA `(.L_x_15) ;  /* 0xffffffe400a08947 */ /* 0x000fea000383ffff */
[----:B------:R-:W-:Y:S05]  /*1a80*/  EXIT ;  /* 0x000000000000794d */ /* 0x000fea0003800000 */
        .type           $_Z4calcPdPj$__internal_trig_reduction_slowpathd,@function
        .size           $_Z4calcPdPj$__internal_trig_reduction_slowpathd,(.L_x_33 - $_Z4calcPdPj$__internal_trig_reduction_slowpathd)
$_Z4calcPdPj$__internal_trig_reduction_slowpathd:
[----:B------:R-:W-:Y:S01]  /*1a90*/  SHF.R.U32.HI R27, RZ, 0x14, R25 ;  /* 0x00000014ff1b7819 */ /* 0x000fe20000011619 */
[----:B------:R-:W-:-:S03]  /*1aa0*/  IMAD.MOV.U32 R6, RZ, RZ, RZ ;  /* 0x000000ffff067224 */ /* 0x000fc600078e00ff */
[----:B------:R-:W-:-:S04]  /*1ab0*/  LOP3.LUT R7, R27, 0x7ff, RZ, 0xc0, !PT ;  /* 0x000007ff1b077812 */ /* 0x000fc800078ec0ff */
[----:B------:R-:W-:-:S13]  /*1ac0*/  ISETP.NE.AND P0, PT, R7, 0x7ff, PT ;  /* 0x000007ff0700780c */ /* 0x000fda0003f05270 */
[----:B------:R-:W-:Y:S05]  /*1ad0*/  @!P0 BRA `(.L_x_16) ;  /* 0x0000000800488947 */ /* 0x000fea0003800000 */
[----:B------:R-:W-:Y:S01]  /*1ae0*/  VIADD R7, R7, 0xfffffc00 ;  /* 0xfffffc0007077836 */ /* 0x000fe20000000000 */
[----:B------:R-:W-:Y:S01]  /*1af0*/  BSSY.RECONVERGENT B2, `(.L_x_17) ;  /* 0x000002f000027945 */ /* 0x000fe20003800200 */
[----:B------:R-:W-:-:S03]  /*1b00*/  CS2R R32, SRZ ;  /* 0x0000000000207805 */ /* 0x000fc6000001ff00 */
[----:B------:R-:W-:Y:S02]  /*1b10*/  SHF.R.U32.HI R6, RZ, 0x6, R7 ;  /* 0x00000006ff067819 */ /* 0x000fe40000011607 */
[----:B------:R-:W-:Y:S02]  /*1b20*/  ISETP.GE.U32.AND P0, PT, R7, 0x80, PT ;  /* 0x000000800700780c */ /* 0x000fe40003f06070 */
[C---:B------:R-:W-:Y:S02]  /*1b30*/  IADD3 R9, PT, PT, -R6.reuse, 0x13, RZ ;  /* 0x0000001306097810 */ /* 0x040fe40007ffe1ff */
[----:B------:R-:W-:Y:S02]  /*1b40*/  IADD3 R7, PT, PT, -R6, 0xf, RZ ;  /* 0x0000000f06077810 */ /* 0x000fe40007ffe1ff */
[----:B------:R-:W-:-:S04]  /*1b50*/  SEL R9, R9, 0x12, P0 ;  /* 0x0000001209097807 */ /* 0x000fc80000000000 */
[----:B------:R-:W-:-:S13]  /*1b60*/  ISETP.GE.AND P0, PT, R7, R9, PT ;  /* 0x000000090700720c */ /* 0x000fda0003f06270 */
[----:B------:R-:W-:Y:S05]  /*1b70*/  @P0 BRA `(.L_x_18) ;  /* 0x0000000000980947 */ /* 0x000fea0003800000 */
[----:B------:R-:W0:Y:S01]  /*1b80*/  LDC.64 R28, c[0x0][0x358] ;  /* 0x0000d600ff1c7b82 */ /* 0x000e220000000a00 */
[C---:B------:R-:W-:Y:S01]  /*1b90*/  SHF.L.U64.HI R10, R8.reuse, 0xb, R25 ;  /* 0x0000000b080a7819 */ /* 0x040fe20000010219 */
[----:B------:R-:W-:Y:S01]  /*1ba0*/  BSSY.RECONVERGENT B3, `(.L_x_19) ;  /* 0x0000022000037945 */ /* 0x000fe20003800200 */
[----:B------:R-:W-:Y:S01]  /*1bb0*/  IMAD.SHL.U32 R8, R8, 0x800, RZ ;  /* 0x0000080008087824 */ /* 0x000fe200078e00ff */
[----:B------:R-:W-:Y:S01]  /*1bc0*/  IADD3 R18, PT, PT, RZ, -R6, -R9 ;  /* 0x80000006ff127210 */ /* 0x000fe20007ffe809 */
[----:B------:R-:W-:Y:S01]  /*1bd0*/  IMAD.MOV.U32 R15, RZ, RZ, RZ ;  /* 0x000000ffff0f7224 */ /* 0x000fe200078e00ff */
[----:B------:R-:W-:Y:S02]  /*1be0*/  CS2R R32, SRZ ;  /* 0x0000000000207805 */ /* 0x000fe4000001ff00 */
[----:B------:R-:W-:-:S07]  /*1bf0*/  LOP3.LUT R10, R10, 0x80000000, RZ, 0xfc, !PT ;  /* 0x800000000a0a7812 */ /* 0x000fce00078efcff */
.L_x_20:
[----:B------:R-:W1:Y:S01]  /*1c00*/  LDC.64 R12, c[0x4][RZ] ;  /* 0x01000000ff0c7b82 */ /* 0x000e620000000a00 */
[----:B0-----:R-:W-:Y:S02]  /*1c10*/  R2UR UR4, R28 ;  /* 0x000000001c0472ca */ /* 0x001fe400000e0000 */
[----:B------:R-:W-:Y:S01]  /*1c20*/  R2UR UR5, R29 ;  /* 0x000000001d0572ca */ /* 0x000fe200000e0000 */
[----:B-1----:R-:W-:-:S12]  /*1c30*/  IMAD.WIDE R30, R7, 0x8, R12 ;  /* 0x00000008071e7825 */ /* 0x002fd800078e020c */
[----:B------:R-:W2:Y:S01]  /*1c40*/  LDG.E.64.CONSTANT R30, desc[UR4][R30.64] ;  /* 0x000000041e1e7981 */ /* 0x000ea2000c1e9b00 */
[----:B------:R-:W-:Y:S02]  /*1c50*/  VIADD R18, R18, 0x1 ;  /* 0x0000000112127836 */ /* 0x000fe40000000000 */
[C---:B------:R-:W-:Y:S02]  /*1c60*/  IMAD R19, R15.reuse, 0x8, R1 ;  /* 0x000000080f137824 */ /* 0x040fe400078e0201 */
[----:B------:R-:W-:Y:S02]  /*1c70*/  VIADD R15, R15, 0x1 ;  /* 0x000000010f0f7836 */ /* 0x000fe40000000000 */
[----:B------:R-:W-:Y:S02]  /*1c80*/  VIADD R7, R7, 0x1 ;  /* 0x0000000107077836 */ /* 0x000fe40000000000 */
[----:B--2---:R-:W-:-:S04]  /*1c90*/  IMAD.WIDE.U32 R32, P2, R30, R8, R32 ;  /* 0x000000081e207225 */ /* 0x004fc80007840020 */
[----:B------:R-:W-:Y:S02]  /*1ca0*/  IMAD R12, R30, R10, RZ ;  /* 0x0000000a1e0c7224 */ /* 0x000fe400078e02ff */
[C---:B------:R-:W-:Y:S02]  /*1cb0*/  IMAD R11, R31.reuse, R8, RZ ;  /* 0x000000081f0b7224 */ /* 0x040fe400078e02ff */
[CC--:B------:R-:W-:Y:S01]  /*1cc0*/  IMAD R14, R31.reuse, R10.reuse, RZ ;  /* 0x0000000a1f0e7224 */ /* 0x0c0fe200078e02ff */
[----:B------:R-:W-:Y:S01]  /*1cd0*/  IADD3 R12, P0, PT, R12, R33, RZ ;  /* 0x000000210c0c7210 */ /* 0x000fe20007f1e0ff */
[----:B------:R-:W-:-:S03]  /*1ce0*/  IMAD.HI.U32 R13, R31, R10, RZ ;  /* 0x0000000a1f0d7227 */ /* 0x000fc600078e00ff */
[----:B------:R-:W-:Y:S01]  /*1cf0*/  IADD3 R33, P1, PT, R11, R12, RZ ;  /* 0x0000000c0b217210 */ /* 0x000fe20007f3e0ff */
[----:B------:R-:W-:-:S04]  /*1d00*/  IMAD.HI.U32 R12, R30, R10, RZ ;  /* 0x0000000a1e0c7227 */ /* 0x000fc800078e00ff */
[----:B------:R-:W-:Y:S01]  /*1d10*/  IMAD.HI.U32 R11, R31, R8, RZ ;  /* 0x000000081f0b7227 */ /* 0x000fe200078e00ff */
[----:B------:R0:W-:Y:S03]  /*1d20*/  STL.64 [R19], R32 ;  /* 0x0000002013007387 */ /* 0x0001e60000100a00 */
[----:B------:R-:W-:-:S05]  /*1d30*/  IMAD.X R12, RZ, RZ, R12, P2 ;  /* 0x000000ffff0c7224 */ /* 0x000fca00010e060c */
[----:B------:R-:W-:-:S04]  /*1d40*/  IADD3.X R11, P0, PT, R11, R12, RZ, P0, !PT ;  /* 0x0000000c0b0b7210 */ /* 0x000fc8000071e4ff */
[----:B------:R-:W-:Y:S01]  /*1d50*/  IADD3.X R14, P1, PT, R14, R11, RZ, P1, !PT ;  /* 0x0000000b0e0e7210 */ /* 0x000fe20000f3e4ff */
[----:B------:R-:W-:Y:S01]  /*1d60*/  IMAD.X R11, RZ, RZ, R13, P0 ;  /* 0x000000ffff0b7224 */ /* 0x000fe200000e060d */
[----:B------:R-:W-:-:S03]  /*1d70*/  ISETP.NE.AND P0, PT, R18, -0xf, PT ;  /* 0xfffffff11200780c */ /* 0x000fc60003f05270 */
[----:B------:R-:W-:Y:S02]  /*1d80*/  IMAD.X R11, RZ, RZ, R11, P1 ;  /* 0x000000ffff0b7224 */ /* 0x000fe400008e060b */
[----:B0-----:R-:W-:Y:S02]  /*1d90*/  IMAD.MOV.U32 R32, RZ, RZ, R14 ;  /* 0x000000ffff207224 */ /* 0x001fe400078e000e */
[----:B------:R-:W-:-:S06]  /*1da0*/  IMAD.MOV.U32 R33, RZ, RZ, R11 ;  /* 0x000000ffff217224 */ /* 0x000fcc00078e000b */
[----:B------:R-:W-:Y:S05]  /*1db0*/  @P0 BRA `(.L_x_20) ;  /* 0xfffffffc00900947 */ /* 0x000fea000383ffff */
[----:B------:R-:W-:Y:S05]  /*1dc0*/  BSYNC.RECONVERGENT B3 ;  /* 0x0000000000037941 */ /* 0x000fea0003800200 */
.L_x_19:
[----:B------:R-:W-:-:S07]  /*1dd0*/  IMAD.MOV.U32 R7, RZ, RZ, R9 ;  /* 0x000000ffff077224 */ /* 0x000fce00078e0009 */
.L_x_18:
[----:B------:R-:W-:Y:S05]  /*1de0*/  BSYNC.RECONVERGENT B2 ;  /* 0x0000000000027941 */ /* 0x000fea0003800200 */
.L_x_17:
[----:B------:R-:W-:Y:S01]  /*1df0*/  LOP3.LUT P0, R27, R27, 0x3f, RZ, 0xc0, !PT ;  /* 0x0000003f1b1b7812 */ /* 0x000fe2000780c0ff */
[----:B------:R-:W-:-:S04]  /*1e00*/  IMAD.IADD R6, R6, 0x1, R7 ;  /* 0x0000000106067824 */ /* 0x000fc800078e0207 */
[----:B------:R-:W-:-:S05]  /*1e10*/  IMAD.U32 R29, R6, 0x8, R1 ;  /* 0x00000008061d7824 */ /* 0x000fca00078e0001 */
[----:B------:R0:W-:Y:S04]  /*1e20*/  STL.64 [R29+-0x78], R32 ;  /* 0xffff88201d007387 */ /* 0x0001e80000100a00 */
[----:B------:R-:W2:Y:S04]  /*1e30*/  @P0 LDL.64 R10, [R1+0x8] ;  /* 0x00000800010a0983 */ /* 0x000ea80000100a00 */
[----:B------:R-:W3:Y:S04]  /*1e40*/  LDL.64 R8, [R1+0x10] ;  /* 0x0000100001087983 */ /* 0x000ee80000100a00 */
[----:B------:R-:W4:Y:S01]  /*1e50*/  LDL.64 R6, [R1+0x18] ;  /* 0x0000180001067983 */ /* 0x000f220000100a00 */
[----:B------:R-:W-:Y:S01]  /*1e60*/  BSSY.RECONVERGENT B2, `(.L_x_21) ;  /* 0x0000035000027945 */ /* 0x000fe20003800200 */
[----:B--2---:R-:W-:-:S02]  /*1e70*/  @P0 SHF.R.U64 R15, R10, 0x1, R11 ;  /* 0x000000010a0f0819 */ /* 0x004fc4000000120b */
[----:B------:R-:W-:Y:S02]  /*1e80*/  @P0 SHF.R.U32.HI R19, RZ, 0x1, R11 ;  /* 0x00000001ff130819 */ /* 0x000fe4000001160b */
[----:B------:R-:W-:Y:S02]  /*1e90*/  @P0 LOP3.LUT R10, R27, 0x3f, RZ, 0x3c, !PT ;  /* 0x0000003f1b0a0812 */ /* 0x000fe400078e3cff */
[--C-:B---3--:R-:W-:Y:S02]  /*1ea0*/  @P0 SHF.R.U32.HI R11, RZ, 0x1, R9.reuse ;  /* 0x00000001ff0b0819 */ /* 0x108fe40000011609 */
[C---:B------:R-:W-:Y:S02]  /*1eb0*/  @P0 SHF.R.U64 R12, R8.reuse, 0x1, R9 ;  /* 0x00000001080c0819 */ /* 0x040fe40000001209 */
[----:B------:R-:W-:Y:S02]  /*1ec0*/  @P0 SHF.L.U32 R14, R8, R27, RZ ;  /* 0x0000001b080e0219 */ /* 0x000fe400000006ff */
[----:B------:R-:W-:-:S02]  /*1ed0*/  @P0 SHF.R.U64 R15, R15, R10, R19 ;  /* 0x0000000a0f0f0219 */ /* 0x000fc40000001213 */
[-C--:B------:R-:W-:Y:S02]  /*1ee0*/  @P0 SHF.L.U64.HI R13, R8, R27.reuse, R9 ;  /* 0x0000001b080d0219 */ /* 0x080fe40000010209 */
[-C--:B------:R-:W-:Y:S02]  /*1ef0*/  @P0 SHF.R.U32.HI R18, RZ, R10.reuse, R19 ;  /* 0x0000000aff120219 */ /* 0x080fe40000011613 */
[----:B----4-:R-:W-:Y:S02]  /*1f00*/  @P0 SHF.L.U32 R19, R6, R27, RZ ;  /* 0x0000001b06130219 */ /* 0x010fe400000006ff */
[----:B------:R-:W-:Y:S02]  /*1f10*/  @P0 SHF.R.U64 R12, R12, R10, R11 ;  /* 0x0000000a0c0c0219 */ /* 0x000fe4000000120b */
[----:B------:R-:W-:Y:S02]  /*1f20*/  @P0 LOP3.LUT R8, R14, R15, RZ, 0xfc, !PT ;  /* 0x0000000f0e080212 */ /* 0x000fe400078efcff */
[----:B------:R-:W-:-:S02]  /*1f30*/  @P0 LOP3.LUT R9, R13, R18, RZ, 0xfc, !PT ;  /* 0x000000120d090212 */ /* 0x000fc400078efcff */
[----:B------:R-:W-:Y:S02]  /*1f40*/  @P0 SHF.L.U64.HI R27, R6, R27, R7 ;  /* 0x0000001b061b0219 */ /* 0x000fe40000010207 */
[----:B------:R-:W-:Y:S02]  /*1f50*/  @P0 LOP3.LUT R6, R19, R12, RZ, 0xfc, !PT ;  /* 0x0000000c13060212 */ /* 0x000fe400078efcff */
[----:B------:R-:W-:Y:S01]  /*1f60*/  @P0 SHF.R.U32.HI R12, RZ, R10, R11 ;  /* 0x0000000aff0c0219 */ /* 0x000fe2000001160b */
[C---:B------:R-:W-:Y:S01]  /*1f70*/  IMAD.SHL.U32 R10, R8.reuse, 0x4, RZ ;  /* 0x00000004080a7824 */ /* 0x040fe200078e00ff */
[----:B------:R-:W-:Y:S02]  /*1f80*/  SHF.L.U64.HI R8, R8, 0x2, R9 ;  /* 0x0000000208087819 */ /* 0x000fe40000010209 */
[----:B------:R-:W-:Y:S02]  /*1f90*/  @P0 LOP3.LUT R7, R27, R12, RZ, 0xfc, !PT ;  /* 0x0000000c1b070212 */ /* 0x000fe400078efcff */
[----:B------:R-:W-:-:S02]  /*1fa0*/  SHF.L.W.U32.HI R9, R9, 0x2, R6 ;  /* 0x0000000209097819 */ /* 0x000fc40000010e06 */
[----:B------:R-:W-:Y:S02]  /*1fb0*/  IADD3 RZ, P0, PT, RZ, -R10, RZ ;  /* 0x8000000affff7210 */ /* 0x000fe40007f1e0ff */
[----:B------:R-:W-:Y:S02]  /*1fc0*/  LOP3.LUT R11, RZ, R8, RZ, 0x33, !PT ;  /* 0x00000008ff0b7212 */ /* 0x000fe400078e33ff */
[----:B------:R-:W-:Y:S02]  /*1fd0*/  SHF.L.W.U32.HI R6, R6, 0x2, R7 ;  /* 0x0000000206067819 */ /* 0x000fe40000010e07 */
[----:B------:R-:W-:Y:S02]  /*1fe0*/  LOP3.LUT R12, RZ, R9, RZ, 0x33, !PT ;  /* 0x00000009ff0c7212 */ /* 0x000fe400078e33ff */
[----:B------:R-:W-:Y:S02]  /*1ff0*/  IADD3.X R11, P0, PT, RZ, R11, RZ, P0, !PT ;  /* 0x0000000bff0b7210 */ /* 0x000fe4000071e4ff */
[----:B------:R-:W-:-:S02]  /*2000*/  LOP3.LUT R13, RZ, R6, RZ, 0x33, !PT ;  /* 0x00000006ff0d7212 */ /* 0x000fc400078e33ff */
[----:B------:R-:W-:Y:S02]  /*2010*/  IADD3.X R14, P1, PT, RZ, R12, RZ, P0, !PT ;  /* 0x0000000cff0e7210 */ /* 0x000fe4000073e4ff */
[----:B------:R-:W-:-:S03]  /*2020*/  ISETP.GT.U32.AND P2, PT, R9, -0x1, PT ;  /* 0xffffffff0900780c */ /* 0x000fc60003f44070 */
[----:B------:R-:W-:Y:S01]  /*2030*/  IMAD.X R13, RZ, RZ, R13, P1 ;  /* 0x000000ffff0d7224 */ /* 0x000fe200008e060d */
[----:B------:R-:W-:-:S04]  /*2040*/  ISETP.GT.AND.EX P0, PT, R6, -0x1, PT, P2 ;  /* 0xffffffff0600780c */ /* 0x000fc80003f04320 */
[----:B------:R-:W-:Y:S02]  /*2050*/  SEL R12, R6, R13, P0 ;  /* 0x0000000d060c7207 */ /* 0x000fe40000000000 */
[----:B------:R-:W-:Y:S02]  /*2060*/  SEL R15, R9, R14, P0 ;  /* 0x0000000e090f7207 */ /* 0x000fe40000000000 */
[----:B------:R-:W-:Y:S02]  /*2070*/  ISETP.NE.U32.AND P1, PT, R12, RZ, PT ;  /* 0x000000ff0c00720c */ /* 0x000fe40003f25070 */
[----:B------:R-:W-:Y:S02]  /*2080*/  SEL R11, R8, R11, P0 ;  /* 0x0000000b080b7207 */ /* 0x000fe40000000000 */
[----:B------:R-:W-:Y:S01]  /*2090*/  SEL R9, R15, R12, !P1 ;  /* 0x0000000c0f097207 */ /* 0x000fe20004800000 */
[----:B------:R-:W-:-:S05]  /*20a0*/  @!P0 IMAD.MOV R10, RZ, RZ, -R10 ;  /* 0x000000ffff0a8224 */ /* 0x000fca00078e0a0a */
[----:B------:R-:W1:Y:S02]  /*20b0*/  FLO.U32 R9, R9 ;  /* 0x0000000900097300 */ /* 0x000e6400000e0000 */
[C---:B-1----:R-:W-:Y:S02]  /*20c0*/  IADD3 R14, PT, PT, -R9.reuse, 0x1f, RZ ;  /* 0x0000001f090e7810 */ /* 0x042fe40007ffe1ff */
[----:B------:R-:W-:-:S03]  /*20d0*/  IADD3 R13, PT, PT, -R9, 0x3f, RZ ;  /* 0x0000003f090d7810 */ /* 0x000fc60007ffe1ff */
[----:B------:R-:W-:-:S05]  /*20e0*/  @P1 IMAD.MOV R13, RZ, RZ, R14 ;  /* 0x000000ffff0d1224 */ /* 0x000fca00078e020e */
[----:B------:R-:W-:-:S13]  /*20f0*/  ISETP.NE.AND P1, PT, R13, RZ, PT ;  /* 0x000000ff0d00720c */ /* 0x000fda0003f25270 */
[----:B0-----:R-:W-:Y:S05]  /*2100*/  @!P1 BRA `(.L_x_22) ;  /* 0x0000000000289947 */ /* 0x001fea0003800000 */
[----:B------:R-:W-:Y:S02]  /*2110*/  LOP3.LUT R8, R13, 0x3f, RZ, 0xc0, !PT ;  /* 0x0000003f0d087812 */ /* 0x000fe400078ec0ff */
[--C-:B------:R-:W-:Y:S02]  /*2120*/  SHF.R.U64 R10, R10, 0x1, R11.reuse ;  /* 0x000000010a0a7819 */ /* 0x100fe4000000120b */
[CC--:B------:R-:W-:Y:S02]  /*2130*/  SHF.L.U64.HI R12, R15.reuse, R8.reuse, R12 ;  /* 0x000000080f0c7219 */ /* 0x0c0fe4000001020c */
[----:B------:R-:W-:Y:S02]  /*2140*/  SHF.L.U32 R15, R15, R8, RZ ;  /* 0x000000080f0f7219 */ /* 0x000fe400000006ff */
[----:B------:R-:W-:Y:S02]  /*2150*/  SHF.R.U32.HI R8, RZ, 0x1, R11 ;  /* 0x00000001ff087819 */ /* 0x000fe4000001160b */
[----:B------:R-:W-:-:S04]  /*2160*/  LOP3.LUT R9, R13, 0x3f, RZ, 0xc, !PT ;  /* 0x0000003f0d097812 */ /* 0x000fc800078e0cff */
[-CC-:B------:R-:W-:Y:S02]  /*2170*/  SHF.R.U64 R10, R10, R9.reuse, R8.reuse ;  /* 0x000000090a0a7219 */ /* 0x180fe40000001208 */
[----:B------:R-:W-:Y:S02]  /*2180*/  SHF.R.U32.HI R9, RZ, R9, R8 ;  /* 0x00000009ff097219 */ /* 0x000fe40000011608 */
[----:B------:R-:W-:Y:S02]  /*2190*/  LOP3.LUT R15, R15, R10, RZ, 0xfc, !PT ;  /* 0x0000000a0f0f7212 */ /* 0x000fe400078efcff */
[----:B------:R-:W-:-:S07]  /*21a0*/  LOP3.LUT R12, R12, R9, RZ, 0xfc, !PT ;  /* 0x000000090c0c7212 */ /* 0x000fce00078efcff */
.L_x_22:
[----:B------:R-:W-:Y:S05]  /*21b0*/  BSYNC.RECONVERGENT B2 ;  /* 0x0000000000027941 */ /* 0x000fea0003800200 */
.L_x_21:
[----:B------:R-:W-:-:S04]  /*21c0*/  IMAD.WIDE.U32 R10, R15, 0x2168c235, RZ ;  /* 0x2168c2350f0a7825 */ /* 0x000fc800078e00ff */
[----:B------:R-:W-:Y:S01]  /*21d0*/  IMAD.MOV.U32 R8, RZ, RZ, R11 ;  /* 0x000000ffff087224 */ /* 0x000fe200078e000b */
[----:B------:R-:W-:Y:S01]  /*21e0*/  IADD3 RZ, P1, PT, R10, R10, RZ ;  /* 0x0000000a0aff7210 */ /* 0x000fe20007f3e0ff */
[----:B------:R-:W-:Y:S02]  /*21f0*/  IMAD.MOV.U32 R9, RZ, RZ, RZ ;  /* 0x000000ffff097224 */ /* 0x000fe400078e00ff */
[----:B------:R-:W-:-:S04]  /*2200*/  IMAD.HI.U32 R11, R12, -0x36f0255e, RZ ;  /* 0xc90fdaa20c0b7827 */ /* 0x000fc800078e00ff */
[----:B------:R-:W-:-:S04]  /*2210*/  IMAD.WIDE.U32 R8, R15, -0x36f0255e, R8 ;  /* 0xc90fdaa20f087825 */ /* 0x000fc800078e0008 */
[C---:B------:R-:W-:Y:S02]  /*2220*/  IMAD R15, R12.reuse, -0x36f0255e, RZ ;  /* 0xc90fdaa20c0f7824 */ /* 0x040fe400078e02ff */
[----:B------:R-:W-:-:S04]  /*2230*/  IMAD.WIDE.U32 R8, P2, R12, 0x2168c235, R8 ;  /* 0x2168c2350c087825 */ /* 0x000fc80007840008 */
[----:B------:R-:W-:Y:S01]  /*2240*/  IMAD.X R11, RZ, RZ, R11, P2 ;  /* 0x000000ffff0b7224 */ /* 0x000fe200010e060b */
[----:B------:R-:W-:Y:S02]  /*2250*/  IADD3 R9, P2, PT, R15, R9, RZ ;  /* 0x000000090f097210 */ /* 0x000fe40007f5e0ff */
[----:B------:R-:W-:Y:S02]  /*2260*/  IADD3.X RZ, P1, PT, R8, R8, RZ, P1, !PT ;  /* 0x0000000808ff7210 */ /* 0x000fe40000f3e4ff */
[C---:B------:R-:W-:Y:S01]  /*2270*/  ISETP.GT.U32.AND P3, PT, R9.reuse, RZ, PT ;  /* 0x000000ff0900720c */ /* 0x040fe20003f64070 */
[----:B------:R-:W-:Y:S01]  /*2280*/  IMAD.X R11, RZ, RZ, R11, P2 ;  /* 0x000000ffff0b7224 */ /* 0x000fe200010e060b */
[----:B------:R-:W-:-:S04]  /*2290*/  IADD3.X R8, P2, PT, R9, R9, RZ, P1, !PT ;  /* 0x0000000909087210 */ /* 0x000fc80000f5e4ff */
[C---:B------:R-:W-:Y:S01]  /*22a0*/  ISETP.GT.AND.EX P1, PT, R11.reuse, RZ, PT, P3 ;  /* 0x000000ff0b00720c */ /* 0x040fe20003f24330 */
[----:B------:R-:W-:-:S03]  /*22b0*/  IMAD.X R10, R11, 0x1, R11, P2 ;  /* 0x000000010b0a7824 */ /* 0x000fc600010e060b */
[----:B------:R-:W-:Y:S02]  /*22c0*/  SEL R9, R8, R9, P1 ;  /* 0x0000000908097207 */ /* 0x000fe40000800000 */
[----:B------:R-:W-:Y:S02]  /*22d0*/  SEL R8, R10, R11, P1 ;  /* 0x0000000b0a087207 */ /* 0x000fe40000800000 */
[----:B------:R-:W-:Y:S02]  /*22e0*/  IADD3 R9, P2, PT, R9, 0x1, RZ ;  /* 0x0000000109097810 */ /* 0x000fe40007f5e0ff */
[----:B------:R-:W-:Y:S02]  /*22f0*/  SEL R10, RZ, 0xffffffff, !P1 ;  /* 0xffffffffff0a7807 */ /* 0x000fe40004800000 */
[----:B------:R-:W-:Y:S01]  /*2300*/  LOP3.LUT P1, R25, R25, 0x80000000, RZ, 0xc0, !PT ;  /* 0x8000000019197812 */ /* 0x000fe2000782c0ff */
[----:B------:R-:W-:Y:S01]  /*2310*/  IMAD.X R8, RZ, RZ, R8, P2 ;  /* 0x000000ffff087224 */ /* 0x000fe200010e0608 */
[----:B------:R-:W-:Y:S01]  /*2320*/  SHF.R.U32.HI R11, RZ, 0x1e, R7 ;  /* 0x0000001eff0b7819 */ /* 0x000fe20000011607 */
[----:B------:R-:W-:Y:S01]  /*2330*/  IMAD.IADD R10, R10, 0x1, -R13 ;  /* 0x000000010a0a7824 */ /* 0x000fe200078e0a0d */
[----:B------:R-:W-:-:S02]  /*2340*/  @!P0 LOP3.LUT R25, R25, 0x80000000, RZ, 0x3c, !PT ;  /* 0x8000000019198812 */ /* 0x000fc400078e3cff */
[----:B------:R-:W-:Y:S01]  /*2350*/  SHF.R.U64 R9, R9, 0xa, R8 ;  /* 0x0000000a09097819 */ /* 0x000fe20000001208 */
[----:B------:R-:W-:Y:S01]  /*2360*/  IMAD.SHL.U32 R10, R10, 0x100000, RZ ;  /* 0x001000000a0a7824 */ /* 0x000fe200078e00ff */
[----:B------:R-:W-:Y:S02]  /*2370*/  LEA.HI R6, R6, R11, RZ, 0x1 ;  /* 0x0000000b06067211 */ /* 0x000fe400078f08ff */
[----:B------:R-:W-:-:S03]  /*2380*/  IADD3 R9, P2, PT, R9, 0x1, RZ ;  /* 0x0000000109097810 */ /* 0x000fc60007f5e0ff */
[----:B------:R-:W-:Y:S01]  /*2390*/  @P1 IMAD.MOV R6, RZ, RZ, -R6 ;  /* 0x000000ffff061224 */ /* 0x000fe200078e0a06 */
[----:B------:R-:W-:-:S04]  /*23a0*/  LEA.HI.X R8, R8, RZ, RZ, 0x16, P2 ;  /* 0x000000ff08087211 */ /* 0x000fc800010fb4ff */
[--C-:B------:R-:W-:Y:S02]  /*23b0*/  SHF.R.U64 R9, R9, 0x1, R8.reuse ;  /* 0x0000000109097819 */ /* 0x100fe40000001208 */
[----:B------:R-:W-:Y:S02]  /*23c0*/  SHF.R.U32.HI R7, RZ, 0x1, R8 ;  /* 0x00000001ff077819 */ /* 0x000fe40000011608 */
[----:B------:R-:W-:-:S04]  /*23d0*/  IADD3 R8, P2, P3, RZ, RZ, R9 ;  /* 0x000000ffff087210 */ /* 0x000fc80007b5e009 */
[----:B------:R-:W-:-:S04]  /*23e0*/  IADD3.X R10, PT, PT, R10, 0x3fe00000, R7, P2, P3 ;  /* 0x3fe000000a0a7810 */ /* 0x000fc800017e6407 */
[----:B------:R-:W-:-:S07]  /*23f0*/  LOP3.LUT R25, R10, R25, RZ, 0xfc, !PT ;  /* 0x000000190a197212 */ /* 0x000fce00078efcff */
.L_x_16:
[----:B------:R-:W-:Y:S02]  /*2400*/  IMAD.MOV.U32 R9, RZ, RZ, R25 ;  /* 0x000000ffff097224 */ /* 0x000fe400078e0019 */
[----:B------:R-:W-:-:S04]  /*2410*/  IMAD.MOV.U32 R25, RZ, RZ, 0x0 ;  /* 0x00000000ff197424 */ /* 0x000fc800078e00ff */
[----:B------:R-:W-:Y:S05]  /*2420*/  RET.REL.NODEC R24 `(_Z4calcPdPj) ;  /* 0xffffffd818f47950 */ /* 0x000fea0003c3ffff */
.L_x_23:
[----:B------:R-:W-:-:S00]  /*2430*/  BRA `(.L_x_23) ;  /* 0xfffffffc00fc7947 */ /* 0x000fc0000383ffff */
[----:B------:R-:W-:-:S00]  /*2440*/  NOP ;  /* 0x0000000000007918 */ /* 0x000fc00000000000 */
        /* <DEDUP_REMOVED lines=11> */
.L_x_33:


//--------------------- .nv.global.init           --------------------------
	.section	.nv.global.init,"aw",@progbits
	.align	16
.nv.global.init:
	.type		__cudart_sin_cos_coeffs,@object
	.size		__cudart_sin_cos_coeffs,(__cudart_i2opi_d - __cudart_sin_cos_coeffs)
__cudart_sin_cos_coeffs:
        /*0000*/ 	.byte	0x46, 0xd2, 0xb0, 0x2c, 0xf1, 0xe5, 0x5a, 0xbe, 0x92, 0xe3, 0xac, 0x69, 0xe3, 0x1d, 0xc7, 0x3e
        /*0010*/ 	.byte	0xa1, 0x62, 0xdb, 0x19, 0xa0, 0x01, 0x2a, 0xbf, 0x18, 0x08, 0x11, 0x11, 0x11, 0x11, 0x81, 0x3f
        /*0020*/ 	.byte	0x54, 0x55, 0x55, 0x55, 0x55, 0x55, 0xc5, 0xbf, 0x00, 0x00, 0x00, 0x00, 0x00, 0x00, 0x00, 0x00
        /*0030*/ 	.byte	0x00, 0x00, 0x00, 0x00, 0x00, 0x00, 0x00, 0x00, 0x64, 0x81, 0xfd, 0x20, 0x83, 0xff, 0xa8, 0xbd
        /*0040*/ 	.byte	0x28, 0x85, 0xef, 0xc1, 0xa7, 0xee, 0x21, 0x3e, 0xd9, 0xe6, 0x06, 0x8e, 0x4f, 0x7e, 0x92, 0xbe
        /*0050*/ 	.byte	0xe9, 0xbc, 0xdd, 0x19, 0xa0, 0x01, 0xfa, 0x3e, 0x47, 0x5d, 0xc1, 0x16, 0x6c, 0xc1, 0x56, 0xbf
        /*0060*/ 	.byte	0x51, 0x55, 0x55, 0x55, 0x55, 0x55, 0xa5, 0x3f, 0x00, 0x00, 0x00, 0x00, 0x00, 0x00, 0xe0, 0xbf
        /*0070*/ 	.byte	0x00, 0x00, 0x00, 0x00, 0x00, 0x00, 0xf0, 0x3f, 0x00, 0x00, 0x00, 0x00, 0x00, 0x00, 0x00, 0x00
	.type		__cudart_i2opi_d,@object
	.size		__cudart_i2opi_d,(.L_0 - __cudart_i2opi_d)
__cudart_i2opi_d:
        /* <DEDUP_REMOVED lines=9> */
.L_0:


//--------------------- .nv.shared._Z4calcPdPj    --------------------------
	.section	.nv.shared._Z4calcPdPj,"aw",@nobits
	.sectionflags	@""
	.align	8
.nv.shared._Z4calcPdPj:
	.zero		1105


//--------------------- .nv.shared.reserved.0     --------------------------
	.section	.nv.shared.reserved.0,"aw",@nobits
	.weak		__nv_reservedSMEM_offset_0_alias
	.size		__nv_reservedSMEM_offset_0_alias, 0, 64
	.other		__nv_reservedSMEM_offset_0_alias,@"STO_CUDA_RESERVED_SHARED STV_DEFAULT"
__nv_reservedSMEM_offset_0_alias:
	.zero		0
	.zero		64


//--------------------- .nv.constant0._Z4calcPdPj --------------------------
	.section	.nv.constant0._Z4calcPdPj,"a",@progbits
	.sectionflags	@""
	.align	4
.nv.constant0._Z4calcPdPj:
	.zero		912


//--------------------- SYMBOLS --------------------------

	.type		.nv.reservedSmem.offset0,@object
	.size		.nv.reservedSmem.offset0,0x4
	.type		.nv.reservedSmem.cap,@object
	.size		.nv.reservedSmem.cap,0x4
